// auto-generated by cutlass_sweep.conv — config: {"arch": "sm_90", "cluster_m": 1, "cluster_n": 1, "conv_kind": "wgrad", "dtype": "bf16", "ndim": 3, "tile_k": 32, "tile_m": 256, "tile_n": 128}
#include "cutlass/cutlass.h"
#include "cute/tensor.hpp"
#include "cutlass/kernel_hardware_info.hpp"
#include "cutlass/conv/convolution.h"
#include "cutlass/conv/dispatch_policy.hpp"
#include "cutlass/conv/collective/collective_builder.hpp"
#include "cutlass/conv/kernel/conv_universal.hpp"
#include "cutlass/conv/device/conv_universal_adapter.hpp"
#include "cutlass/epilogue/collective/collective_builder.hpp"

using namespace cute;
using Elem = cutlass::bfloat16_t;
using Acc  = float;
using LayoutAB = cutlass::layout::TensorNDHWC;
using LayoutC  = cutlass::layout::TensorKCSRT;
constexpr auto ConvOp = cutlass::conv::Operator::kWgrad;
using TileShape    = Shape<_256, Shape<_128>, Shape<_32>>;
using ClusterShape = Shape<_1, _1, _1>;

using CollectiveEpilogue = typename cutlass::epilogue::collective::CollectiveBuilder<
    cutlass::arch::Sm90, cutlass::arch::OpClassTensorOp,
    TileShape, ClusterShape,
    cutlass::epilogue::collective::EpilogueTileAuto,
    Acc, Acc,
    Elem, LayoutC, 128 / cutlass::sizeof_bits<Elem>::value,
    Elem, LayoutC, 128 / cutlass::sizeof_bits<Elem>::value,
    cutlass::epilogue::collective::EpilogueScheduleAuto
  >::CollectiveOp;

using CollectiveMainloop = typename cutlass::conv::collective::CollectiveBuilder<
    cutlass::arch::Sm90, cutlass::arch::OpClassTensorOp, ConvOp,
    Elem, LayoutAB, 128 / cutlass::sizeof_bits<Elem>::value,
    Elem, LayoutAB, 128 / cutlass::sizeof_bits<Elem>::value,
    Acc,
    TileShape, ClusterShape,
    cutlass::conv::collective::StageCountAutoCarveout<
        static_cast<int>(sizeof(typename CollectiveEpilogue::SharedStorage))>,
    cutlass::conv::collective::KernelScheduleAuto
  >::CollectiveOp;

using ProblemShape = cutlass::conv::ConvProblemShape<
    ConvOp, CollectiveMainloop::DispatchPolicy::NumSpatialDimensions>;
using ConvKernel = cutlass::conv::kernel::ConvUniversal<
    ProblemShape, CollectiveMainloop, CollectiveEpilogue>;
using Conv = cutlass::conv::device::ConvUniversalAdapter<ConvKernel>;

auto* _anchor = &cutlass::device_kernel<ConvKernel>;


// ===== COMPILED SASS (sm_90a) =====

	.target	sm_90a

	.elftype	@"ET_EXEC"


//--------------------- .note.nv.tkinfo           --------------------------
	.section	.note.nv.tkinfo,"",@"SHT_NOTE"
	.sectionflags	@"SHF_NOTE_NV_TKINFO"
	.tkinfo
        /*0018*/ 	.word	0x00000002
        /*0030*/ 	.string	""
        /*0030*/ 	.string	"ptxas"
        /*0030*/ 	.string	"Cuda compilation tools, release 13.0, V13.0.88"
        /*0030*/ 	.string	"Build cuda_13.0.r13.0/compiler.36424714_0"
        /*0030*/ 	.string	"-arch sm_90a -m 64 "



//--------------------- .note.nv.cuinfo           --------------------------
	.section	.note.nv.cuinfo,"",@"SHT_NOTE"
	.sectionflags	@"SHF_NOTE_NV_CUINFO"
        /*0018*/ 	.short	0x0002
        /*001a*/ 	.short	0x005a
        /*001c*/ 	.short	0x0082
	.zero		2


//--------------------- .nv.info                  --------------------------
	.section	.nv.info,"",@"SHT_CUDA_INFO"
	.align	4


	//----- nvinfo : EIATTR_REGCOUNT
	.align		4
        /*0000*/ 	.byte	0x04, 0x2f
        /*0002*/ 	.short	(.L_12 - .L_11)
	.align		4
.L_11:
        /*0004*/ 	.word	index@(_ZN7cutlass13device_kernelINS_4conv6kernel13ConvUniversalINS1_16ConvProblemShapeILNS1_8OperatorE2ELi3EEENS1_10collective14CollectiveConvINS1_46MainloopSm90TmaGmmaWarpSpecializedImplicitGemmILS5_2ELi9ELi3EN4cute5tupleIJNSA_1CILi1EEESD_SD_EEENS1_36KernelImplicitTmaWarpSpecializedSm90ELi1EEENSB_IJNSC_ILi256EEENSB_IJNSC_ILi128EEEEEENSB_IJNSC_ILi32EEEEEEEEENS_10bfloat16_tESN_NSA_8TiledMMAINSA_8MMA_AtomIJNSA_4SM904GMMA28MMA_64x128x16_F32BF16BF16_SSILNSR_5MajorE1ELST_1ELNSR_7ScaleInE1ELSU_1EEEEEENSA_6LayoutISE_NSB_IJNSC_ILi0EEESY_SY_EEEEENSB_IJNSA_10UnderscoreES11_S11_EEEEENS7_6detail26Sm90ImplicitGemmTileTraitsINSA_13SM90_TMA_LOADENSA_14ComposedLayoutINSA_7SwizzleILi3ELi4ELi3EEENSA_18smem_ptr_flag_bitsILi16EEENSX_INSB_IJNSB_IJNSC_ILi64EEENSC_ILi4EEEEEENSB_IJNSC_ILi8EEES1D_EEENSB_IJSD_NSC_ILi9EEEEEEEEENSB_IJNSB_IJSD_NSC_ILi2048EEEEEENSB_IJS1C_NSC_ILi512EEEEEENSB_IJSY_NSC_ILi8192EEEEEEEEEEEEEvEENS15_INSA_20SM90_TMA_LOAD_IM2COLENS17_IS19_S1B_NSX_INSB_IJNSB_IJS1C_NSC_ILi2EEEEEES1G_S1I_EEENSB_IJS1L_S1N_NSB_IJSY_NSC_ILi4096EEEEEEEEEEEEEvEEEENS_8epilogue10collective6detail29Sm90TmaWarpSpecializedAdapterINS26_15DefaultEpilogueISN_NSB_IJlNSB_IJSD_lllEEESY_EEES2B_NS25_6thread17LinearCombinationISN_Li1EffLNS2C_9ScaleType4KindE0ELNS_15FloatRoundStyleE2ESN_EENS_4gemm15EpilogueDefaultEEEEEvvEEEEvNT_6ParamsE)
        /*0008*/ 	.word	0x000000ff


	//----- nvinfo : EIATTR_FRAME_SIZE
	.align		4
.L_12:
        /*000c*/ 	.byte	0x04, 0x11
        /*000e*/ 	.short	(.L_14 - .L_13)
	.align		4
.L_13:
        /*0010*/ 	.word	index@(_ZN7cutlass13device_kernelINS_4conv6kernel13ConvUniversalINS1_16ConvProblemShapeILNS1_8OperatorE2ELi3EEENS1_10collective14CollectiveConvINS1_46MainloopSm90TmaGmmaWarpSpecializedImplicitGemmILS5_2ELi9ELi3EN4cute5tupleIJNSA_1CILi1EEESD_SD_EEENS1_36KernelImplicitTmaWarpSpecializedSm90ELi1EEENSB_IJNSC_ILi256EEENSB_IJNSC_ILi128EEEEEENSB_IJNSC_ILi32EEEEEEEEENS_10bfloat16_tESN_NSA_8TiledMMAINSA_8MMA_AtomIJNSA_4SM904GMMA28MMA_64x128x16_F32BF16BF16_SSILNSR_5MajorE1ELST_1ELNSR_7ScaleInE1ELSU_1EEEEEENSA_6LayoutISE_NSB_IJNSC_ILi0EEESY_SY_EEEEENSB_IJNSA_10UnderscoreES11_S11_EEEEENS7_6detail26Sm90ImplicitGemmTileTraitsINSA_13SM90_TMA_LOADENSA_14ComposedLayoutINSA_7SwizzleILi3ELi4ELi3EEENSA_18smem_ptr_flag_bitsILi16EEENSX_INSB_IJNSB_IJNSC_ILi64EEENSC_ILi4EEEEEENSB_IJNSC_ILi8EEES1D_EEENSB_IJSD_NSC_ILi9EEEEEEEEENSB_IJNSB_IJSD_NSC_ILi2048EEEEEENSB_IJS1C_NSC_ILi512EEEEEENSB_IJSY_NSC_ILi8192EEEEEEEEEEEEEvEENS15_INSA_20SM90_TMA_LOAD_IM2COLENS17_IS19_S1B_NSX_INSB_IJNSB_IJS1C_NSC_ILi2EEEEEES1G_S1I_EEENSB_IJS1L_S1N_NSB_IJSY_NSC_ILi4096EEEEEEEEEEEEEvEEEENS_8epilogue10collective6detail29Sm90TmaWarpSpecializedAdapterINS26_15DefaultEpilogueISN_NSB_IJlNSB_IJSD_lllEEESY_EEES2B_NS25_6thread17LinearCombinationISN_Li1EffLNS2C_9ScaleType4KindE0ELNS_15FloatRoundStyleE2ESN_EENS_4gemm15EpilogueDefaultEEEEEvvEEEEvNT_6ParamsE)
        /*0014*/ 	.word	0x00000270


	//----- nvinfo : EIATTR_MIN_STACK_SIZE
	.align		4
.L_14:
        /*0018*/ 	.byte	0x04, 0x12
        /*001a*/ 	.short	(.L_16 - .L_15)
	.align		4
.L_15:
        /*001c*/ 	.word	index@(_ZN7cutlass13device_kernelINS_4conv6kernel13ConvUniversalINS1_16ConvProblemShapeILNS1_8OperatorE2ELi3EEENS1_10collective14CollectiveConvINS1_46MainloopSm90TmaGmmaWarpSpecializedImplicitGemmILS5_2ELi9ELi3EN4cute5tupleIJNSA_1CILi1EEESD_SD_EEENS1_36KernelImplicitTmaWarpSpecializedSm90ELi1EEENSB_IJNSC_ILi256EEENSB_IJNSC_ILi128EEEEEENSB_IJNSC_ILi32EEEEEEEEENS_10bfloat16_tESN_NSA_8TiledMMAINSA_8MMA_AtomIJNSA_4SM904GMMA28MMA_64x128x16_F32BF16BF16_SSILNSR_5MajorE1ELST_1ELNSR_7ScaleInE1ELSU_1EEEEEENSA_6LayoutISE_NSB_IJNSC_ILi0EEESY_SY_EEEEENSB_IJNSA_10UnderscoreES11_S11_EEEEENS7_6detail26Sm90ImplicitGemmTileTraitsINSA_13SM90_TMA_LOADENSA_14ComposedLayoutINSA_7SwizzleILi3ELi4ELi3EEENSA_18smem_ptr_flag_bitsILi16EEENSX_INSB_IJNSB_IJNSC_ILi64EEENSC_ILi4EEEEEENSB_IJNSC_ILi8EEES1D_EEENSB_IJSD_NSC_ILi9EEEEEEEEENSB_IJNSB_IJSD_NSC_ILi2048EEEEEENSB_IJS1C_NSC_ILi512EEEEEENSB_IJSY_NSC_ILi8192EEEEEEEEEEEEEvEENS15_INSA_20SM90_TMA_LOAD_IM2COLENS17_IS19_S1B_NSX_INSB_IJNSB_IJS1C_NSC_ILi2EEEEEES1G_S1I_EEENSB_IJS1L_S1N_NSB_IJSY_NSC_ILi4096EEEEEEEEEEEEEvEEEENS_8epilogue10collective6detail29Sm90TmaWarpSpecializedAdapterINS26_15DefaultEpilogueISN_NSB_IJlNSB_IJSD_lllEEESY_EEES2B_NS25_6thread17LinearCombinationISN_Li1EffLNS2C_9ScaleType4KindE0ELNS_15FloatRoundStyleE2ESN_EENS_4gemm15EpilogueDefaultEEEEEvvEEEEvNT_6ParamsE)
        /*0020*/ 	.word	0x00000270
.L_16:


//--------------------- .nv.compat                --------------------------
	.section	.nv.compat,"",@"SHT_CUDA_COMPAT_INFO"
	.align	4
        /*0000*/ 	.byte	0x02, 0x09, 0x01, 0x00, 0x02, 0x02, 0x04, 0x00, 0x02, 0x05, 0x05, 0x00, 0x03, 0x07, 0x01, 0x01
        /*0010*/ 	.byte	0x02, 0x03, 0x01, 0x00, 0x02, 0x06, 0x01, 0x00, 0x04, 0x0b, 0x08, 0x00, 0x00, 0x00, 0x00, 0x00
        /*0020*/ 	.byte	0x00, 0x00, 0x00, 0x00


//--------------------- .nv.info._ZN7cutlass13device_kernelINS_4conv6kernel13ConvUniversalINS1_16ConvProblemShapeILNS1_8OperatorE2ELi3EEENS1_10collective14CollectiveConvINS1_46MainloopSm90TmaGmmaWarpSpecializedImplicitGemmILS5_2ELi9ELi3EN4cute5tupleIJNSA_1CILi1EEESD_SD_EEENS1_36KernelImplicitTmaWarpSpecializedSm90ELi1EEENSB_IJNSC_ILi256EEENSB_IJNSC_ILi128EEEEEENSB_IJNSC_ILi32EEEEEEEEENS_10bfloat16_tESN_NSA_8TiledMMAINSA_8MMA_AtomIJNSA_4SM904GMMA28MMA_64x128x16_F32BF16BF16_SSILNSR_5MajorE1ELST_1ELNSR_7ScaleInE1ELSU_1EEEEEENSA_6LayoutISE_NSB_IJNSC_ILi0EEESY_SY_EEEEENSB_IJNSA_10UnderscoreES11_S11_EEEEENS7_6detail26Sm90ImplicitGemmTileTraitsINSA_13SM90_TMA_LOADENSA_14ComposedLayoutINSA_7SwizzleILi3ELi4ELi3EEENSA_18smem_ptr_flag_bitsILi16EEENSX_INSB_IJNSB_IJNSC_ILi64EEENSC_ILi4EEEEEENSB_IJNSC_ILi8EEES1D_EEENSB_IJSD_NSC_ILi9EEEEEEEEENSB_IJNSB_IJSD_NSC_ILi2048EEEEEENSB_IJS1C_NSC_ILi512EEEEEENSB_IJSY_NSC_ILi8192EEEEEEEEEEEEEvEENS15_INSA_20SM90_TMA_LOAD_IM2COLENS17_IS19_S1B_NSX_INSB_IJNSB_IJS1C_NSC_ILi2EEEEEES1G_S1I_EEENSB_IJS1L_S1N_NSB_IJSY_NSC_ILi4096EEEEEEEEEEEEEvEEEENS_8epilogue10collective6detail29Sm90TmaWarpSpecializedAdapterINS26_15DefaultEpilogueISN_NSB_IJlNSB_IJSD_lllEEESY_EEES2B_NS25_6thread17LinearCombinationISN_Li1EffLNS2C_9ScaleType4KindE0ELNS_15FloatRoundStyleE2ESN_EENS_4gemm15EpilogueDefaultEEEEEvvEEEEvNT_6ParamsE --------------------------
	.section	.nv.info._ZN7cutlass13device_kernelINS_4conv6kernel13ConvUniversalINS1_16ConvProblemShapeILNS1_8OperatorE2ELi3EEENS1_10collective14CollectiveConvINS1_46MainloopSm90TmaGmmaWarpSpecializedImplicitGemmILS5_2ELi9ELi3EN4cute5tupleIJNSA_1CILi1EEESD_SD_EEENS1_36KernelImplicitTmaWarpSpecializedSm90ELi1EEENSB_IJNSC_ILi256EEENSB_IJNSC_ILi128EEEEEENSB_IJNSC_ILi32EEEEEEEEENS_10bfloat16_tESN_NSA_8TiledMMAINSA_8MMA_AtomIJNSA_4SM904GMMA28MMA_64x128x16_F32BF16BF16_SSILNSR_5MajorE1ELST_1ELNSR_7ScaleInE1ELSU_1EEEEEENSA_6LayoutISE_NSB_IJNSC_ILi0EEESY_SY_EEEEENSB_IJNSA_10UnderscoreES11_S11_EEEEENS7_6detail26Sm90ImplicitGemmTileTraitsINSA_13SM90_TMA_LOADENSA_14ComposedLayoutINSA_7SwizzleILi3ELi4ELi3EEENSA_18smem_ptr_flag_bitsILi16EEENSX_INSB_IJNSB_IJNSC_ILi64EEENSC_ILi4EEEEEENSB_IJNSC_ILi8EEES1D_EEENSB_IJSD_NSC_ILi9EEEEEEEEENSB_IJNSB_IJSD_NSC_ILi2048EEEEEENSB_IJS1C_NSC_ILi512EEEEEENSB_IJSY_NSC_ILi8192EEEEEEEEEEEEEvEENS15_INSA_20SM90_TMA_LOAD_IM2COLENS17_IS19_S1B_NSX_INSB_IJNSB_IJS1C_NSC_ILi2EEEEEES1G_S1I_EEENSB_IJS1L_S1N_NSB_IJSY_NSC_ILi4096EEEEEEEEEEEEEvEEEENS_8epilogue10collective6detail29Sm90TmaWarpSpecializedAdapterINS26_15DefaultEpilogueISN_NSB_IJlNSB_IJSD_lllEEESY_EEES2B_NS25_6thread17LinearCombinationISN_Li1EffLNS2C_9ScaleType4KindE0ELNS_15FloatRoundStyleE2ESN_EENS_4gemm15EpilogueDefaultEEEEEvvEEEEvNT_6ParamsE,"",@"SHT_CUDA_INFO"
	.sectionflags	@""
	.align	4


	//----- nvinfo : EIATTR_CUDA_API_VERSION
	.align		4
        /*0000*/ 	.byte	0x04, 0x37
        /*0002*/ 	.short	(.L_18 - .L_17)
.L_17:
        /*0004*/ 	.word	0x00000082


	//----- nvinfo : EIATTR_KPARAM_INFO
	.align		4
.L_18:
        /*0008*/ 	.byte	0x04, 0x17
        /*000a*/ 	.short	(.L_20 - .L_19)
.L_19:
        /*000c*/ 	.word	0x00000000
        /*0010*/ 	.short	0x0000
        /*0012*/ 	.short	0x0070
        /*0014*/ 	.byte	0x00, 0xf0, 0x01, 0x10


	//----- nvinfo : EIATTR_SPARSE_MMA_MASK
	.align		4
.L_20:
        /*0018*/ 	.byte	0x03, 0x50
        /*001a*/ 	.short	0x0000


	//----- nvinfo : EIATTR_MAXREG_COUNT
	.align		4
        /*001c*/ 	.byte	0x03, 0x1b
        /*001e*/ 	.short	0x00ff


	//----- nvinfo : EIATTR_NUM_BARRIERS
	.align		4
        /*0020*/ 	.byte	0x02, 0x4c
        /*0022*/ 	.byte	0x01
	.zero		1


	//----- nvinfo : EIATTR_ANNOTATIONS
	.align		4
        /*0024*/ 	.byte	0x04, 0x55
        /*0026*/ 	.short	(.L_22 - .L_21)


	//   ....[0]....
.L_21:
        /*0028*/ 	.word	0x00000001
        /*002c*/ 	.byte	0x70, 0x0e, 0x00, 0x00, 0x01, 0x00, 0x00, 0x00, 0xb0, 0x0e, 0x00, 0x00, 0x01, 0x00, 0x00, 0x00
        /* <DEDUP_REMOVED lines=208> */
        /*0d3c*/ 	.byte	0x70, 0x1f, 0x01, 0x00


	//----- nvinfo : EIATTR_MERCURY_ISA_VERSION
	.align		4
.L_22:
        /*0d40*/ 	.byte	0x03, 0x5f
        /*0d42*/ 	.short	0x0101


	//----- nvinfo : EIATTR_COOP_GROUP_MASK_REGIDS
	.align		4
        /*0d44*/ 	.byte	0x04, 0x29
        /*0d46*/ 	.short	(.L_24 - .L_23)


	//   ....[0]....
.L_23:
        /*0d48*/ 	.word	0xffffffff


	//   ....[1]....
        /*0d4c*/ 	.word	0xffffffff


	//   ....[2]....
        /*0d50*/ 	.word	0xffffffff


	//----- nvinfo : EIATTR_COOP_GROUP_INSTR_OFFSETS
	.align		4
.L_24:
        /*0d54*/ 	.byte	0x04, 0x28
        /*0d56*/ 	.short	(.L_26 - .L_25)


	//   ....[0]....
.L_25:
        /*0d58*/ 	.word	0x00000060


	//   ....[1]....
        /*0d5c*/ 	.word	0x00000090


	//   ....[2]....
        /*0d60*/ 	.word	0x00000190


	//----- nvinfo : EIATTR_MBARRIER_INSTR_OFFSETS
	.align		4
.L_26:
        /*0d64*/ 	.byte	0x04, 0x39
        /*0d66*/ 	.short	(.L_28 - .L_27)


	//   ....[0]....
.L_27:
        /*0d68*/ 	.word	0x00000300
        /*0d6c*/ 	.word	0x000000ff
        /*0d70*/ 	.word	0x00036000
        /*0d74*/ 	.short	0x0100
        /*0d76*/ 	.byte	0x07
	.zero		1


	//   ....[1]....
        /*0d78*/ 	.word	0x00000310
        /*0d7c*/ 	.word	0x000000ff
        /*0d80*/ 	.word	0x00036048
        /*0d84*/ 	.short	0x0100
        /*0d86*/ 	.byte	0x07
	.zero		1


	//   ....[2]....
        /*0d88*/ 	.word	0x00000320
        /*0d8c*/ 	.word	0x000000ff
        /*0d90*/ 	.word	0x00036008
        /*0d94*/ 	.short	0x0100
        /*0d96*/ 	.byte	0x07
	.zero		1


	//   ....[3]....
        /*0d98*/ 	.word	0x00000330
        /*0d9c*/ 	.word	0x000000ff
        /*0da0*/ 	.word	0x00036050
        /*0da4*/ 	.short	0x0100
        /*0da6*/ 	.byte	0x07
	.zero		1


	//   ....[4]....
        /*0da8*/ 	.word	0x00000340
        /*0dac*/ 	.word	0x000000ff
        /*0db0*/ 	.word	0x00036010
        /*0db4*/ 	.short	0x0100
        /*0db6*/ 	.byte	0x07
	.zero		1


	//   ....[5]....
        /*0db8*/ 	.word	0x00000350
        /*0dbc*/ 	.word	0x000000ff
        /*0dc0*/ 	.word	0x00036058
        /*0dc4*/ 	.short	0x0100
        /*0dc6*/ 	.byte	0x07
	.zero		1


	//   ....[6]....
        /*0dc8*/ 	.word	0x00000360
        /*0dcc*/ 	.word	0x000000ff
        /*0dd0*/ 	.word	0x00036018
        /*0dd4*/ 	.short	0x0100
        /*0dd6*/ 	.byte	0x07
	.zero		1


	//   ....[7]....
        /*0dd8*/ 	.word	0x00000370
        /*0ddc*/ 	.word	0x000000ff
        /*0de0*/ 	.word	0x00036060
        /*0de4*/ 	.short	0x0100
        /*0de6*/ 	.byte	0x07
	.zero		1


	//   ....[8]....
        /*0de8*/ 	.word	0x00000380
        /*0dec*/ 	.word	0x000000ff
        /*0df0*/ 	.word	0x00036020
        /*0df4*/ 	.short	0x0100
        /*0df6*/ 	.byte	0x07
	.zero		1


	//   ....[9]....
        /*0df8*/ 	.word	0x00000390
        /*0dfc*/ 	.word	0x000000ff
        /*0e00*/ 	.word	0x00036068
        /*0e04*/ 	.short	0x0100
        /*0e06*/ 	.byte	0x07
	.zero		1


	//   ....[10]....
        /*0e08*/ 	.word	0x000003a0
        /*0e0c*/ 	.word	0x000000ff
        /*0e10*/ 	.word	0x00036028
        /*0e14*/ 	.short	0x0100
        /*0e16*/ 	.byte	0x07
	.zero		1


	//   ....[11]....
        /*0e18*/ 	.word	0x000003b0
        /*0e1c*/ 	.word	0x000000ff
        /*0e20*/ 	.word	0x00036070
        /*0e24*/ 	.short	0x0100
        /*0e26*/ 	.byte	0x07
	.zero		1


	//   ....[12]....
        /*0e28*/ 	.word	0x000003c0
        /*0e2c*/ 	.word	0x000000ff
        /*0e30*/ 	.word	0x00036030
        /*0e34*/ 	.short	0x0100
        /*0e36*/ 	.byte	0x07
	.zero		1


	//   ....[13]....
        /*0e38*/ 	.word	0x000003d0
        /*0e3c*/ 	.word	0x000000ff
        /*0e40*/ 	.word	0x00036078
        /*0e44*/ 	.short	0x0100
        /*0e46*/ 	.byte	0x07
	.zero		1


	//   ....[14]....
        /*0e48*/ 	.word	0x000003e0
        /*0e4c*/ 	.word	0x000000ff
        /*0e50*/ 	.word	0x00036038
        /*0e54*/ 	.short	0x0100
        /*0e56*/ 	.byte	0x07
	.zero		1


	//   ....[15]....
        /*0e58*/ 	.word	0x000003f0
        /*0e5c*/ 	.word	0x000000ff
        /*0e60*/ 	.word	0x00036080
        /*0e64*/ 	.short	0x0100
        /*0e66*/ 	.byte	0x07
	.zero		1


	//   ....[16]....
        /*0e68*/ 	.word	0x00000400
        /*0e6c*/ 	.word	0x000000ff
        /*0e70*/ 	.word	0x00036040
        /*0e74*/ 	.short	0x0100
        /*0e76*/ 	.byte	0x07
	.zero		1


	//   ....[17]....
        /*0e78*/ 	.word	0x00000410
        /*0e7c*/ 	.word	0x000000ff
        /*0e80*/ 	.word	0x00036088
        /*0e84*/ 	.short	0x0100
        /*0e86*/ 	.byte	0x07
	.zero		1


	//   ....[18]....
        /*0e88*/ 	.word	0x00001950
        /*0e8c*/ 	.word	0x00000003
        /*0e90*/ 	.word	0x00036000
        /*0e94*/ 	.short	0x010a
        /*0e96*/ 	.byte	0x3f
	.zero		1


	//   ....[19]....
        /*0e98*/ 	.word	0x000029d0
        /*0e9c*/ 	.word	0x00000000
        /*0ea0*/ 	.word	0x00036000
        /*0ea4*/ 	.short	0x010a
        /*0ea6*/ 	.byte	0x3f
	.zero		1


	//   ....[20]....
        /*0ea8*/ 	.word	0x00003e50
        /*0eac*/ 	.word	0x000000ff
        /*0eb0*/ 	.word	0x00000000
        /*0eb4*/ 	.short	0x0101
        /*0eb6*/ 	.byte	0x06
	.zero		1


	//   ....[21]....
        /*0eb8*/ 	.word	0x00004050
        /*0ebc*/ 	.word	0x000000ff
        /*0ec0*/ 	.word	0x00000000
        /*0ec4*/ 	.short	0x0101
        /*0ec6*/ 	.byte	0x04
	.zero		1


	//   ....[22]....
        /*0ec8*/ 	.word	0x00017130
        /*0ecc*/ 	.word	0x00000005
        /*0ed0*/ 	.word	0x00036048
        /*0ed4*/ 	.short	0x010a
        /*0ed6*/ 	.byte	0x3f
	.zero		1


	//   ....[23]....
        /*0ed8*/ 	.word	0x00017ab0
        /*0edc*/ 	.word	0x00000003
        /*0ee0*/ 	.word	0x00000000
        /*0ee4*/ 	.short	0x010a
        /*0ee6*/ 	.byte	0x3f
	.zero		1


	//   ....[24]....
        /*0ee8*/ 	.word	0x00017b70
        /*0eec*/ 	.word	0x00000003
        /*0ef0*/ 	.word	0x00000000
        /*0ef4*/ 	.short	0x010a
        /*0ef6*/ 	.byte	0x3f
	.zero		1


	//   ....[25]....
        /*0ef8*/ 	.word	0x00017c30
        /*0efc*/ 	.word	0x00000003
        /*0f00*/ 	.word	0x00000000
        /*0f04*/ 	.short	0x010a
        /*0f06*/ 	.byte	0x3f
	.zero		1


	//   ....[26]....
        /*0f08*/ 	.word	0x00017cf0
        /*0f0c*/ 	.word	0x00000003
        /*0f10*/ 	.word	0x00000000
        /*0f14*/ 	.short	0x010a
        /*0f16*/ 	.byte	0x3f
	.zero		1


	//   ....[27]....
        /*0f18*/ 	.word	0x00017db0
        /*0f1c*/ 	.word	0x00000003
        /*0f20*/ 	.word	0x00000000
        /*0f24*/ 	.short	0x010a
        /*0f26*/ 	.byte	0x3f
	.zero		1


	//   ....[28]....
        /*0f28*/ 	.word	0x00017e70
        /*0f2c*/ 	.word	0x00000003
        /*0f30*/ 	.word	0x00000000
        /*0f34*/ 	.short	0x010a
        /*0f36*/ 	.byte	0x3f
	.zero		1


	//   ....[29]....
        /*0f38*/ 	.word	0x00017f30
        /*0f3c*/ 	.word	0x00000003
        /*0f40*/ 	.word	0x00000000
        /*0f44*/ 	.short	0x010a
        /*0f46*/ 	.byte	0x3f
	.zero		1


	//   ....[30]....
        /*0f48*/ 	.word	0x00017ff0
        /*0f4c*/ 	.word	0x00000003
        /*0f50*/ 	.word	0x00000000
        /*0f54*/ 	.short	0x010a
        /*0f56*/ 	.byte	0x3f
	.zero		1


	//   ....[31]....
        /*0f58*/ 	.word	0x000180b0
        /*0f5c*/ 	.word	0x00000003
        /*0f60*/ 	.word	0x00000000
        /*0f64*/ 	.short	0x010a
        /*0f66*/ 	.byte	0x3f
	.zero		1


	//----- nvinfo : EIATTR_NUM_MBARRIERS
	.align		4
.L_28:
        /*0f68*/ 	.byte	0x03, 0x38
        /*0f6a*/ 	.short	0x0012


	//----- nvinfo : EIATTR_EXIT_INSTR_OFFSETS
	.align		4
        /*0f6c*/ 	.byte	0x04, 0x1c
        /*0f6e*/ 	.short	(.L_30 - .L_29)


	//   ....[0]....
.L_29:
        /*0f70*/ 	.word	0x00000e60


	//   ....[1]....
        /*0f74*/ 	.word	0x00004380


	//   ....[2]....
        /*0f78*/ 	.word	0x000043d0


	//   ....[3]....
        /*0f7c*/ 	.word	0x00004440


	//   ....[4]....
        /*0f80*/ 	.word	0x00011540


	//   ....[5]....
        /*0f84*/ 	.word	0x00011580


	//   ....[6]....
        /*0f88*/ 	.word	0x00016e70


	//   ....[7]....
        /*0f8c*/ 	.word	0x00016ea0


	//   ....[8]....
        /*0f90*/ 	.word	0x00016ec0


	//   ....[9]....
        /*0f94*/ 	.word	0x000179b0


	//   ....[10]....
        /*0f98*/ 	.word	0x000180e0


	//----- nvinfo : EIATTR_MAX_THREADS
	.align		4
.L_30:
        /*0f9c*/ 	.byte	0x04, 0x05
        /*0f9e*/ 	.short	(.L_32 - .L_31)
.L_31:
        /*0fa0*/ 	.word	0x00000100
        /*0fa4*/ 	.word	0x00000001
        /*0fa8*/ 	.word	0x00000001


	//----- nvinfo : EIATTR_CRS_STACK_SIZE
	.align		4
.L_32:
        /*0fac*/ 	.byte	0x04, 0x1e
        /*0fae*/ 	.short	(.L_34 - .L_33)
.L_33:
        /*0fb0*/ 	.word	0x00000000


	//----- nvinfo : EIATTR_CBANK_PARAM_SIZE
	.align		4
.L_34:
        /*0fb4*/ 	.byte	0x03, 0x19
        /*0fb6*/ 	.short	0x0470


	//----- nvinfo : EIATTR_PARAM_CBANK
	.align		4
        /*0fb8*/ 	.byte	0x04, 0x0a
        /*0fba*/ 	.short	(.L_36 - .L_35)
	.align		4
.L_35:
        /*0fbc*/ 	.word	index@(.nv.constant0._ZN7cutlass13device_kernelINS_4conv6kernel13ConvUniversalINS1_16ConvProblemShapeILNS1_8OperatorE2ELi3EEENS1_10collective14CollectiveConvINS1_46MainloopSm90TmaGmmaWarpSpecializedImplicitGemmILS5_2ELi9ELi3EN4cute5tupleIJNSA_1CILi1EEESD_SD_EEENS1_36KernelImplicitTmaWarpSpecializedSm90ELi1EEENSB_IJNSC_ILi256EEENSB_IJNSC_ILi128EEEEEENSB_IJNSC_ILi32EEEEEEEEENS_10bfloat16_tESN_NSA_8TiledMMAINSA_8MMA_AtomIJNSA_4SM904GMMA28MMA_64x128x16_F32BF16BF16_SSILNSR_5MajorE1ELST_1ELNSR_7ScaleInE1ELSU_1EEEEEENSA_6LayoutISE_NSB_IJNSC_ILi0EEESY_SY_EEEEENSB_IJNSA_10UnderscoreES11_S11_EEEEENS7_6detail26Sm90ImplicitGemmTileTraitsINSA_13SM90_TMA_LOADENSA_14ComposedLayoutINSA_7SwizzleILi3ELi4ELi3EEENSA_18smem_ptr_flag_bitsILi16EEENSX_INSB_IJNSB_IJNSC_ILi64EEENSC_ILi4EEEEEENSB_IJNSC_ILi8EEES1D_EEENSB_IJSD_NSC_ILi9EEEEEEEEENSB_IJNSB_IJSD_NSC_ILi2048EEEEEENSB_IJS1C_NSC_ILi512EEEEEENSB_IJSY_NSC_ILi8192EEEEEEEEEEEEEvEENS15_INSA_20SM90_TMA_LOAD_IM2COLENS17_IS19_S1B_NSX_INSB_IJNSB_IJS1C_NSC_ILi2EEEEEES1G_S1I_EEENSB_IJS1L_S1N_NSB_IJSY_NSC_ILi4096EEEEEEEEEEEEEvEEEENS_8epilogue10collective6detail29Sm90TmaWarpSpecializedAdapterINS26_15DefaultEpilogueISN_NSB_IJlNSB_IJSD_lllEEESY_EEES2B_NS25_6thread17LinearCombinationISN_Li1EffLNS2C_9ScaleType4KindE0ELNS_15FloatRoundStyleE2ESN_EENS_4gemm15EpilogueDefaultEEEEEvvEEEEvNT_6ParamsE)
        /*0fc0*/ 	.short	0x0210
        /*0fc2*/ 	.short	0x0470


	//----- nvinfo : EIATTR_SW_WAR
	.align		4
.L_36:
        /*0fc4*/ 	.byte	0x04, 0x36
        /*0fc6*/ 	.short	(.L_38 - .L_37)
.L_37:
        /*0fc8*/ 	.word	0x00000008
.L_38:


//--------------------- .nv.callgraph             --------------------------
	.section	.nv.callgraph,"",@"SHT_CUDA_CALLGRAPH"
	.align	4
	.sectionentsize	8
	.align		4
        /*0000*/ 	.word	0x00000000
	.align		4
        /*0004*/ 	.word	0xffffffff
	.align		4
        /*0008*/ 	.word	0x00000000
	.align		4
        /*000c*/ 	.word	0xfffffffe
	.align		4
        /*0010*/ 	.word	0x00000000
	.align		4
        /*0014*/ 	.word	0xfffffffd
	.align		4
        /*0018*/ 	.word	0x00000000
	.align		4
        /*001c*/ 	.word	0xfffffffc


//--------------------- .nv.constant4             --------------------------
	.section	.nv.constant4,"a",@progbits
	.align	8
	.align		8
.nv.constant4:
        /*0000*/ 	.dword	_ZN39_INTERNAL_205fe3d8_4_k_cu_ad1edfc3_35614cuda3std3__45__cpo5beginE
	.align		8
        /*0008*/ 	.dword	_ZN39_INTERNAL_205fe3d8_4_k_cu_ad1edfc3_35614cuda3std3__45__cpo3endE
	.align		8
        /*0010*/ 	.dword	_ZN39_INTERNAL_205fe3d8_4_k_cu_ad1edfc3_35614cuda3std3__45__cpo6cbeginE
	.align		8
        /*0018*/ 	.dword	_ZN39_INTERNAL_205fe3d8_4_k_cu_ad1edfc3_35614cuda3std3__45__cpo4cendE
	.align		8
        /*0020*/ 	.dword	_ZN39_INTERNAL_205fe3d8_4_k_cu_ad1edfc3_35614cuda3std3__441_GLOBAL__N__205fe3d8_4_k_cu_ad1edfc3_35616ignoreE
	.align		8
        /*0028*/ 	.dword	_ZN39_INTERNAL_205fe3d8_4_k_cu_ad1edfc3_35614cuda3std3__419piecewise_constructE
	.align		8
        /*0030*/ 	.dword	_ZN39_INTERNAL_205fe3d8_4_k_cu_ad1edfc3_35614cuda3std3__48in_placeE
	.align		8
        /*0038*/ 	.dword	_ZN39_INTERNAL_205fe3d8_4_k_cu_ad1edfc3_35614cuda3std6ranges3__45__cpo4swapE
	.align		8
        /*0040*/ 	.dword	_ZN39_INTERNAL_205fe3d8_4_k_cu_ad1edfc3_35614cuda3std6ranges3__45__cpo9iter_moveE
	.align		8
        /*0048*/ 	.dword	_ZN39_INTERNAL_205fe3d8_4_k_cu_ad1edfc3_35614cute7productE
	.align		8
        /*0050*/ 	.dword	_ZN39_INTERNAL_205fe3d8_4_k_cu_ad1edfc3_35614cute1_E


//--------------------- .text._ZN7cutlass13device_kernelINS_4conv6kernel13ConvUniversalINS1_16ConvProblemShapeILNS1_8OperatorE2ELi3EEENS1_10collective14CollectiveConvINS1_46MainloopSm90TmaGmmaWarpSpecializedImplicitGemmILS5_2ELi9ELi3EN4cute5tupleIJNSA_1CILi1EEESD_SD_EEENS1_36KernelImplicitTmaWarpSpecializedSm90ELi1EEENSB_IJNSC_ILi256EEENSB_IJNSC_ILi128EEEEEENSB_IJNSC_ILi32EEEEEEEEENS_10bfloat16_tESN_NSA_8TiledMMAINSA_8MMA_AtomIJNSA_4SM904GMMA28MMA_64x128x16_F32BF16BF16_SSILNSR_5MajorE1ELST_1ELNSR_7ScaleInE1ELSU_1EEEEEENSA_6LayoutISE_NSB_IJNSC_ILi0EEESY_SY_EEEEENSB_IJNSA_10UnderscoreES11_S11_EEEEENS7_6detail26Sm90ImplicitGemmTileTraitsINSA_13SM90_TMA_LOADENSA_14ComposedLayoutINSA_7SwizzleILi3ELi4ELi3EEENSA_18smem_ptr_flag_bitsILi16EEENSX_INSB_IJNSB_IJNSC_ILi64EEENSC_ILi4EEEEEENSB_IJNSC_ILi8EEES1D_EEENSB_IJSD_NSC_ILi9EEEEEEEEENSB_IJNSB_IJSD_NSC_ILi2048EEEEEENSB_IJS1C_NSC_ILi512EEEEEENSB_IJSY_NSC_ILi8192EEEEEEEEEEEEEvEENS15_INSA_20SM90_TMA_LOAD_IM2COLENS17_IS19_S1B_NSX_INSB_IJNSB_IJS1C_NSC_ILi2EEEEEES1G_S1I_EEENSB_IJS1L_S1N_NSB_IJSY_NSC_ILi4096EEEEEEEEEEEEEvEEEENS_8epilogue10collective6detail29Sm90TmaWarpSpecializedAdapterINS26_15DefaultEpilogueISN_NSB_IJlNSB_IJSD_lllEEESY_EEES2B_NS25_6thread17LinearCombinationISN_Li1EffLNS2C_9ScaleType4KindE0ELNS_15FloatRoundStyleE2ESN_EENS_4gemm15EpilogueDefaultEEEEEvvEEEEvNT_6ParamsE --------------------------
	.section	.text._ZN7cutlass13device_kernelINS_4conv6kernel13ConvUniversalINS1_16ConvProblemShapeILNS1_8OperatorE2ELi3EEENS1_10collective14CollectiveConvINS1_46MainloopSm90TmaGmmaWarpSpecializedImplicitGemmILS5_2ELi9ELi3EN4cute5tupleIJNSA_1CILi1EEESD_SD_EEENS1_36KernelImplicitTmaWarpSpecializedSm90ELi1EEENSB_IJNSC_ILi256EEENSB_IJNSC_ILi128EEEEEENSB_IJNSC_ILi32EEEEEEEEENS_10bfloat16_tESN_NSA_8TiledMMAINSA_8MMA_AtomIJNSA_4SM904GMMA28MMA_64x128x16_F32BF16BF16_SSILNSR_5MajorE1ELST_1ELNSR_7ScaleInE1ELSU_1EEEEEENSA_6LayoutISE_NSB_IJNSC_ILi0EEESY_SY_EEEEENSB_IJNSA_10UnderscoreES11_S11_EEEEENS7_6detail26Sm90ImplicitGemmTileTraitsINSA_13SM90_TMA_LOADENSA_14ComposedLayoutINSA_7SwizzleILi3ELi4ELi3EEENSA_18smem_ptr_flag_bitsILi16EEENSX_INSB_IJNSB_IJNSC_ILi64EEENSC_ILi4EEEEEENSB_IJNSC_ILi8EEES1D_EEENSB_IJSD_NSC_ILi9EEEEEEEEENSB_IJNSB_IJSD_NSC_ILi2048EEEEEENSB_IJS1C_NSC_ILi512EEEEEENSB_IJSY_NSC_ILi8192EEEEEEEEEEEEEvEENS15_INSA_20SM90_TMA_LOAD_IM2COLENS17_IS19_S1B_NSX_INSB_IJNSB_IJS1C_NSC_ILi2EEEEEES1G_S1I_EEENSB_IJS1L_S1N_NSB_IJSY_NSC_ILi4096EEEEEEEEEEEEEvEEEENS_8epilogue10collective6detail29Sm90TmaWarpSpecializedAdapterINS26_15DefaultEpilogueISN_NSB_IJlNSB_IJSD_lllEEESY_EEES2B_NS25_6thread17LinearCombinationISN_Li1EffLNS2C_9ScaleType4KindE0ELNS_15FloatRoundStyleE2ESN_EENS_4gemm15EpilogueDefaultEEEEEvvEEEEvNT_6ParamsE,"ax",@progbits
	.align	128
.text._ZN7cutlass13device_kernelINS_4conv6kernel13ConvUniversalINS1_16ConvProblemShapeILNS1_8OperatorE2ELi3EEENS1_10collective14CollectiveConvINS1_46MainloopSm90TmaGmmaWarpSpecializedImplicitGemmILS5_2ELi9ELi3EN4cute5tupleIJNSA_1CILi1EEESD_SD_EEENS1_36KernelImplicitTmaWarpSpecializedSm90ELi1EEENSB_IJNSC_ILi256EEENSB_IJNSC_ILi128EEEEEENSB_IJNSC_ILi32EEEEEEEEENS_10bfloat16_tESN_NSA_8TiledMMAINSA_8MMA_AtomIJNSA_4SM904GMMA28MMA_64x128x16_F32BF16BF16_SSILNSR_5MajorE1ELST_1ELNSR_7ScaleInE1ELSU_1EEEEEENSA_6LayoutISE_NSB_IJNSC_ILi0EEESY_SY_EEEEENSB_IJNSA_10UnderscoreES11_S11_EEEEENS7_6detail26Sm90ImplicitGemmTileTraitsINSA_13SM90_TMA_LOADENSA_14ComposedLayoutINSA_7SwizzleILi3ELi4ELi3EEENSA_18smem_ptr_flag_bitsILi16EEENSX_INSB_IJNSB_IJNSC_ILi64EEENSC_ILi4EEEEEENSB_IJNSC_ILi8EEES1D_EEENSB_IJSD_NSC_ILi9EEEEEEEEENSB_IJNSB_IJSD_NSC_ILi2048EEEEEENSB_IJS1C_NSC_ILi512EEEEEENSB_IJSY_NSC_ILi8192EEEEEEEEEEEEEvEENS15_INSA_20SM90_TMA_LOAD_IM2COLENS17_IS19_S1B_NSX_INSB_IJNSB_IJS1C_NSC_ILi2EEEEEES1G_S1I_EEENSB_IJS1L_S1N_NSB_IJSY_NSC_ILi4096EEEEEEEEEEEEEvEEEENS_8epilogue10collective6detail29Sm90TmaWarpSpecializedAdapterINS26_15DefaultEpilogueISN_NSB_IJlNSB_IJSD_lllEEESY_EEES2B_NS25_6thread17LinearCombinationISN_Li1EffLNS2C_9ScaleType4KindE0ELNS_15FloatRoundStyleE2ESN_EENS_4gemm15EpilogueDefaultEEEEEvvEEEEvNT_6ParamsE:
        .type           _ZN7cutlass13device_kernelINS_4conv6kernel13ConvUniversalINS1_16ConvProblemShapeILNS1_8OperatorE2ELi3EEENS1_10collective14CollectiveConvINS1_46MainloopSm90TmaGmmaWarpSpecializedImplicitGemmILS5_2ELi9ELi3EN4cute5tupleIJNSA_1CILi1EEESD_SD_EEENS1_36KernelImplicitTmaWarpSpecializedSm90ELi1EEENSB_IJNSC_ILi256EEENSB_IJNSC_ILi128EEEEEENSB_IJNSC_ILi32EEEEEEEEENS_10bfloat16_tESN_NSA_8TiledMMAINSA_8MMA_AtomIJNSA_4SM904GMMA28MMA_64x128x16_F32BF16BF16_SSILNSR_5MajorE1ELST_1ELNSR_7ScaleInE1ELSU_1EEEEEENSA_6LayoutISE_NSB_IJNSC_ILi0EEESY_SY_EEEEENSB_IJNSA_10UnderscoreES11_S11_EEEEENS7_6detail26Sm90ImplicitGemmTileTraitsINSA_13SM90_TMA_LOADENSA_14ComposedLayoutINSA_7SwizzleILi3ELi4ELi3EEENSA_18smem_ptr_flag_bitsILi16EEENSX_INSB_IJNSB_IJNSC_ILi64EEENSC_ILi4EEEEEENSB_IJNSC_ILi8EEES1D_EEENSB_IJSD_NSC_ILi9EEEEEEEEENSB_IJNSB_IJSD_NSC_ILi2048EEEEEENSB_IJS1C_NSC_ILi512EEEEEENSB_IJSY_NSC_ILi8192EEEEEEEEEEEEEvEENS15_INSA_20SM90_TMA_LOAD_IM2COLENS17_IS19_S1B_NSX_INSB_IJNSB_IJS1C_NSC_ILi2EEEEEES1G_S1I_EEENSB_IJS1L_S1N_NSB_IJSY_NSC_ILi4096EEEEEEEEEEEEEvEEEENS_8epilogue10collective6detail29Sm90TmaWarpSpecializedAdapterINS26_15DefaultEpilogueISN_NSB_IJlNSB_IJSD_lllEEESY_EEES2B_NS25_6thread17LinearCombinationISN_Li1EffLNS2C_9ScaleType4KindE0ELNS_15FloatRoundStyleE2ESN_EENS_4gemm15EpilogueDefaultEEEEEvvEEEEvNT_6ParamsE,@function
        .size           _ZN7cutlass13device_kernelINS_4conv6kernel13ConvUniversalINS1_16ConvProblemShapeILNS1_8OperatorE2ELi3EEENS1_10collective14CollectiveConvINS1_46MainloopSm90TmaGmmaWarpSpecializedImplicitGemmILS5_2ELi9ELi3EN4cute5tupleIJNSA_1CILi1EEESD_SD_EEENS1_36KernelImplicitTmaWarpSpecializedSm90ELi1EEENSB_IJNSC_ILi256EEENSB_IJNSC_ILi128EEEEEENSB_IJNSC_ILi32EEEEEEEEENS_10bfloat16_tESN_NSA_8TiledMMAINSA_8MMA_AtomIJNSA_4SM904GMMA28MMA_64x128x16_F32BF16BF16_SSILNSR_5MajorE1ELST_1ELNSR_7ScaleInE1ELSU_1EEEEEENSA_6LayoutISE_NSB_IJNSC_ILi0EEESY_SY_EEEEENSB_IJNSA_10UnderscoreES11_S11_EEEEENS7_6detail26Sm90ImplicitGemmTileTraitsINSA_13SM90_TMA_LOADENSA_14ComposedLayoutINSA_7SwizzleILi3ELi4ELi3EEENSA_18smem_ptr_flag_bitsILi16EEENSX_INSB_IJNSB_IJNSC_ILi64EEENSC_ILi4EEEEEENSB_IJNSC_ILi8EEES1D_EEENSB_IJSD_NSC_ILi9EEEEEEEEENSB_IJNSB_IJSD_NSC_ILi2048EEEEEENSB_IJS1C_NSC_ILi512EEEEEENSB_IJSY_NSC_ILi8192EEEEEEEEEEEEEvEENS15_INSA_20SM90_TMA_LOAD_IM2COLENS17_IS19_S1B_NSX_INSB_IJNSB_IJS1C_NSC_ILi2EEEEEES1G_S1I_EEENSB_IJS1L_S1N_NSB_IJSY_NSC_ILi4096EEEEEEEEEEEEEvEEEENS_8epilogue10collective6detail29Sm90TmaWarpSpecializedAdapterINS26_15DefaultEpilogueISN_NSB_IJlNSB_IJSD_lllEEESY_EEES2B_NS25_6thread17LinearCombinationISN_Li1EffLNS2C_9ScaleType4KindE0ELNS_15FloatRoundStyleE2ESN_EENS_4gemm15EpilogueDefaultEEEEEvvEEEEvNT_6ParamsE,(.L_x_541 - _ZN7cutlass13device_kernelINS_4conv6kernel13ConvUniversalINS1_16ConvProblemShapeILNS1_8OperatorE2ELi3EEENS1_10collective14CollectiveConvINS1_46MainloopSm90TmaGmmaWarpSpecializedImplicitGemmILS5_2ELi9ELi3EN4cute5tupleIJNSA_1CILi1EEESD_SD_EEENS1_36KernelImplicitTmaWarpSpecializedSm90ELi1EEENSB_IJNSC_ILi256EEENSB_IJNSC_ILi128EEEEEENSB_IJNSC_ILi32EEEEEEEEENS_10bfloat16_tESN_NSA_8TiledMMAINSA_8MMA_AtomIJNSA_4SM904GMMA28MMA_64x128x16_F32BF16BF16_SSILNSR_5MajorE1ELST_1ELNSR_7ScaleInE1ELSU_1EEEEEENSA_6LayoutISE_NSB_IJNSC_ILi0EEESY_SY_EEEEENSB_IJNSA_10UnderscoreES11_S11_EEEEENS7_6detail26Sm90ImplicitGemmTileTraitsINSA_13SM90_TMA_LOADENSA_14ComposedLayoutINSA_7SwizzleILi3ELi4ELi3EEENSA_18smem_ptr_flag_bitsILi16EEENSX_INSB_IJNSB_IJNSC_ILi64EEENSC_ILi4EEEEEENSB_IJNSC_ILi8EEES1D_EEENSB_IJSD_NSC_ILi9EEEEEEEEENSB_IJNSB_IJSD_NSC_ILi2048EEEEEENSB_IJS1C_NSC_ILi512EEEEEENSB_IJSY_NSC_ILi8192EEEEEEEEEEEEEvEENS15_INSA_20SM90_TMA_LOAD_IM2COLENS17_IS19_S1B_NSX_INSB_IJNSB_IJS1C_NSC_ILi2EEEEEES1G_S1I_EEENSB_IJS1L_S1N_NSB_IJSY_NSC_ILi4096EEEEEEEEEEEEEvEEEENS_8epilogue10collective6detail29Sm90TmaWarpSpecializedAdapterINS26_15DefaultEpilogueISN_NSB_IJlNSB_IJSD_lllEEESY_EEES2B_NS25_6thread17LinearCombinationISN_Li1EffLNS2C_9ScaleType4KindE0ELNS_15FloatRoundStyleE2ESN_EENS_4gemm15EpilogueDefaultEEEEEvvEEEEvNT_6ParamsE)
        .other          _ZN7cutlass13device_kernelINS_4conv6kernel13ConvUniversalINS1_16ConvProblemShapeILNS1_8OperatorE2ELi3EEENS1_10collective14CollectiveConvINS1_46MainloopSm90TmaGmmaWarpSpecializedImplicitGemmILS5_2ELi9ELi3EN4cute5tupleIJNSA_1CILi1EEESD_SD_EEENS1_36KernelImplicitTmaWarpSpecializedSm90ELi1EEENSB_IJNSC_ILi256EEENSB_IJNSC_ILi128EEEEEENSB_IJNSC_ILi32EEEEEEEEENS_10bfloat16_tESN_NSA_8TiledMMAINSA_8MMA_AtomIJNSA_4SM904GMMA28MMA_64x128x16_F32BF16BF16_SSILNSR_5MajorE1ELST_1ELNSR_7ScaleInE1ELSU_1EEEEEENSA_6LayoutISE_NSB_IJNSC_ILi0EEESY_SY_EEEEENSB_IJNSA_10UnderscoreES11_S11_EEEEENS7_6detail26Sm90ImplicitGemmTileTraitsINSA_13SM90_TMA_LOADENSA_14ComposedLayoutINSA_7SwizzleILi3ELi4ELi3EEENSA_18smem_ptr_flag_bitsILi16EEENSX_INSB_IJNSB_IJNSC_ILi64EEENSC_ILi4EEEEEENSB_IJNSC_ILi8EEES1D_EEENSB_IJSD_NSC_ILi9EEEEEEEEENSB_IJNSB_IJSD_NSC_ILi2048EEEEEENSB_IJS1C_NSC_ILi512EEEEEENSB_IJSY_NSC_ILi8192EEEEEEEEEEEEEvEENS15_INSA_20SM90_TMA_LOAD_IM2COLENS17_IS19_S1B_NSX_INSB_IJNSB_IJS1C_NSC_ILi2EEEEEES1G_S1I_EEENSB_IJS1L_S1N_NSB_IJSY_NSC_ILi4096EEEEEEEEEEEEEvEEEENS_8epilogue10collective6detail29Sm90TmaWarpSpecializedAdapterINS26_15DefaultEpilogueISN_NSB_IJlNSB_IJSD_lllEEESY_EEES2B_NS25_6thread17LinearCombinationISN_Li1EffLNS2C_9ScaleType4KindE0ELNS_15FloatRoundStyleE2ESN_EENS_4gemm15EpilogueDefaultEEEEEvvEEEEvNT_6ParamsE,@"STO_CUDA_ENTRY STV_DEFAULT"
_ZN7cutlass13device_kernelINS_4conv6kernel13ConvUniversalINS1_16ConvProblemShapeILNS1_8OperatorE2ELi3EEENS1_10collective14CollectiveConvINS1_46MainloopSm90TmaGmmaWarpSpecializedImplicitGemmILS5_2ELi9ELi3EN4cute5tupleIJNSA_1CILi1EEESD_SD_EEENS1_36KernelImplicitTmaWarpSpecializedSm90ELi1EEENSB_IJNSC_ILi256EEENSB_IJNSC_ILi128EEEEEENSB_IJNSC_ILi32EEEEEEEEENS_10bfloat16_tESN_NSA_8TiledMMAINSA_8MMA_AtomIJNSA_4SM904GMMA28MMA_64x128x16_F32BF16BF16_SSILNSR_5MajorE1ELST_1ELNSR_7ScaleInE1ELSU_1EEEEEENSA_6LayoutISE_NSB_IJNSC_ILi0EEESY_SY_EEEEENSB_IJNSA_10UnderscoreES11_S11_EEEEENS7_6detail26Sm90ImplicitGemmTileTraitsINSA_13SM90_TMA_LOADENSA_14ComposedLayoutINSA_7SwizzleILi3ELi4ELi3EEENSA_18smem_ptr_flag_bitsILi16EEENSX_INSB_IJNSB_IJNSC_ILi64EEENSC_ILi4EEEEEENSB_IJNSC_ILi8EEES1D_EEENSB_IJSD_NSC_ILi9EEEEEEEEENSB_IJNSB_IJSD_NSC_ILi2048EEEEEENSB_IJS1C_NSC_ILi512EEEEEENSB_IJSY_NSC_ILi8192EEEEEEEEEEEEEvEENS15_INSA_20SM90_TMA_LOAD_IM2COLENS17_IS19_S1B_NSX_INSB_IJNSB_IJS1C_NSC_ILi2EEEEEES1G_S1I_EEENSB_IJS1L_S1N_NSB_IJSY_NSC_ILi4096EEEEEEEEEEEEEvEEEENS_8epilogue10collective6detail29Sm90TmaWarpSpecializedAdapterINS26_15DefaultEpilogueISN_NSB_IJlNSB_IJSD_lllEEESY_EEES2B_NS25_6thread17LinearCombinationISN_Li1EffLNS2C_9ScaleType4KindE0ELNS_15FloatRoundStyleE2ESN_EENS_4gemm15EpilogueDefaultEEEEEvvEEEEvNT_6ParamsE:
[----:B------:R-:W0:Y:S01]  /*0000*/  LDC R1, c[0x0][0x28] ;  /* 0x00000a00ff017b82 */ /* 0x000e220000000800 */
[----:B------:R-:W1:Y:S01]  /*0010*/  S2R R7, SR_TID.X ;  /* 0x0000000000077919 */ /* 0x000e620000002100 */
[----:B------:R-:W-:Y:S01]  /*0020*/  ELECT P0, URZ, PT ;  /* 0x00000000003f782f */ /* 0x000fe20003800000 */
[----:B------:R-:W-:Y:S01]  /*0030*/  BSSY B0, `(.L_x_0) ;  /* 0x0000015000007945 */ /* 0x000fe20003800000 */
[----:B0-----:R-:W-:Y:S01]  /*0040*/  VIADD R1, R1, 0xfffffd90 ;  /* 0xfffffd9001017836 */ /* 0x001fe20000000000 */
[----:B-1----:R-:W-:-:S05]  /*0050*/  SHF.R.U32.HI R0, RZ, 0x5, R7 ;  /* 0x00000005ff007819 */ /* 0x002fca0000011607 */
[----:B------:R-:W0:Y:S02]  /*0060*/  SHFL.IDX PT, R2, R0, RZ, 0x1f ;  /* 0x00001fff00027589 */ /* 0x000e2400000e0000 */
[----:B0-----:R-:W-:Y:S02]  /*0070*/  R2UR UR6, R2 ;  /* 0x00000000020672ca */ /* 0x001fe400000e0000 */
[----:B------:R-:W-:-:S06]  /*0080*/  SHF.R.U32.HI R2, RZ, 0x7, R7 ;  /* 0x00000007ff027819 */ /* 0x000fcc0000011607 */
[----:B------:R-:W0:Y:S05]  /*0090*/  SHFL.IDX PT, R2, R2, RZ, 0x1f ;  /* 0x00001fff02027589 */ /* 0x000e2a00000e0000 */
[----:B------:R-:W-:Y:S02]  /*00a0*/  USHF.R.S32.HI UR4, URZ, 0x1f, UR6 ;  /* 0x0000001f3f047899 */ /* 0x000fe40008011406 */
[----:B------:R-:W-:Y:S02]  /*00b0*/  ISETP.NE.OR P0, PT, RZ, UR6, !P0 ;  /* 0x00000006ff007c0c */ /* 0x000fe4000c705670 */
[----:B------:R-:W-:-:S04]  /*00c0*/  ULEA.HI UR4, UR4, UR6, URZ, 0x2 ;  /* 0x0000000604047291 */ /* 0x000fc8000f8f103f */
[----:B------:R-:W-:-:S04]  /*00d0*/  ULOP3.LUT UR4, UR4, 0xfffffffc, URZ, 0xc0, !UPT ;  /* 0xfffffffc04047892 */ /* 0x000fc8000f8ec03f */
[----:B------:R-:W-:-:S03]  /*00e0*/  UIADD3 UR6, UR6, -UR4, URZ ;  /* 0x8000000406067290 */ /* 0x000fc6000fffe03f */
[----:B------:R-:W-:Y:S09]  /*00f0*/  @P0 BRA `(.L_x_1) ;  /* 0x0000000000200947 */ /* 0x000ff20003800000 */
[----:B------:R-:W-:Y:S02]  /*0100*/  ULDC.64 UR4, c[0x0][0x198] ;  /* 0x0000660000047ab9 */ /* 0x000fe40000000a00 */
[----:B------:R-:W-:Y:S02]  /*0110*/  UIADD3 UR8, UP0, UR4, 0xf0, URZ ;  /* 0x000000f004087890 */ /* 0x000fe4000ff1e03f */
[----:B------:R-:W-:Y:S02]  /*0120*/  UIADD3 UR4, UP1, UR4, 0x1f0, URZ ;  /* 0x000001f004047890 */ /* 0x000fe4000ff3e03f */
[----:B------:R-:W-:Y:S02]  /*0130*/  UIADD3.X UR9, URZ, UR5, URZ, UP0, !UPT ;  /* 0x000000053f097290 */ /* 0x000fe400087fe43f */
[----:B------:R-:W-:-:S07]  /*0140*/  UIADD3.X UR5, URZ, UR5, URZ, UP1, !UPT ;  /* 0x000000053f057290 */ /* 0x000fce0008ffe43f */
[----:B------:R1:W-:Y:S02]  /*0150*/  UTMACCTL.PF [UR8] ;  /* 0x00000000080079b9 */ /* 0x0003e40008040000 */
[----:B------:R1:W-:Y:S02]  /*0160*/  UTMACCTL.PF [UR4] ;  /* 0x00000000040079b9 */ /* 0x0003e40008040000 */
[----:B-1----:R-:W-:Y:S01]  /*0170*/  NOP ;  /* 0x0000000000007918 */ /* 0x002fe20000000000 */
.L_x_1:
[----:B------:R-:W-:Y:S05]  /*0180*/  BSYNC B0 ;  /* 0x0000000000007941 */ /* 0x000fea0003800000 */
.L_x_0:
[----:B------:R-:W1:Y:S01]  /*0190*/  SHFL.IDX PT, R0, R0, RZ, 0x1f ;  /* 0x00001fff00007589 */ /* 0x000e6200000e0000 */
[----:B0-----:R-:W-:-:S13]  /*01a0*/  R2UR UR10, R2 ;  /* 0x00000000020a72ca */ /* 0x001fda00000e0000 */
[----:B------:R-:W-:Y:S02]  /*01b0*/  ULOP3.LUT UP0, URZ, UR10, UR6, URZ, 0xfc, !UPT ;  /* 0x000000060a3f7292 */ /* 0x000fe4000f80fc3f */
[----:B------:R-:W-:Y:S02]  /*01c0*/  UISETP.NE.AND UP1, UPT, UR10, 0x1, UPT ;  /* 0x000000010a00788c */ /* 0x000fe4000bf25270 */
[----:B------:R-:W-:-:S04]  /*01d0*/  USEL UR15, URZ, 0x1, UP0 ;  /* 0x000000013f0f7887 */ /* 0x000fc80008000000 */
[----:B------:R-:W-:Y:S01]  /*01e0*/  USEL UR15, UR15, 0x2, UP1 ;  /* 0x000000020f0f7887 */ /* 0x000fe20008800000 */
[----:B-1----:R-:W-:-:S13]  /*01f0*/  ISETP.NE.AND P0, PT, R0, RZ, PT ;  /* 0x000000ff0000720c */ /* 0x002fda0003f05270 */
[----:B------:R-:W-:Y:S05]  /*0200*/  @P0 BRA `(.L_x_2) ;  /* 0x00000000008c0947 */ /* 0x000fea0003800000 */
[----:B------:R-:W-:Y:S01]  /*0210*/  ELECT P0, URZ, PT ;  /* 0x00000000003f782f */ /* 0x000fe20003800000 */
[----:B------:R-:W-:-:S12]  /*0220*/  BSSY B0, `(.L_x_2) ;  /* 0x0000021000007945 */ /* 0x000fd80003800000 */
[----:B------:R-:W-:Y:S05]  /*0230*/  @!P0 BRA `(.L_x_3) ;  /* 0x00000000007c8947 */ /* 0x000fea0003800000 */
[----:B------:R-:W0:Y:S01]  /*0240*/  S2UR UR7, SR_CgaCtaId ;  /* 0x00000000000779c3 */ /* 0x000e220000008800 */
[----:B------:R-:W-:Y:S01]  /*0250*/  UMOV UR4, 0x400 ;  /* 0x0000040000047882 */ /* 0x000fe20000000000 */
[----:B------:R-:W-:Y:S01]  /*0260*/  UMOV UR5, 0x1 ;  /* 0x0000000100057882 */ /* 0x000fe20000000000 */
[----:B------:R-:W-:Y:S02]  /*0270*/  UMOV UR8, 0x80 ;  /* 0x0000008000087882 */ /* 0x000fe40000000000 */
[----:B------:R-:W-:-:S04]  /*0280*/  UIADD3 UR8, -UR8, 0x100000, URZ ;  /* 0x0010000008087890 */ /* 0x000fc8000fffe13f */
[----:B------:R-:W-:Y:S02]  /*0290*/  USHF.L.U32 UR9, UR8, 0xb, URZ ;  /* 0x0000000b08097899 */ /* 0x000fe4000800063f */
[----:B------:R-:W-:Y:S02]  /*02a0*/  USHF.L.U32 UR8, UR8, 0x1, URZ ;  /* 0x0000000108087899 */ /* 0x000fe4000800063f */
[----:B0-----:R-:W-:Y:S02]  /*02b0*/  ULEA UR7, UR7, UR4, 0x18 ;  /* 0x0000000407077291 */ /* 0x001fe4000f8ec03f */
[----:B------:R-:W-:-:S04]  /*02c0*/  UIADD3 UR4, -UR5, 0x100000, URZ ;  /* 0x0010000005047890 */ /* 0x000fc8000fffe13f */
[----:B------:R-:W-:Y:S02]  /*02d0*/  USHF.L.U32 UR5, UR4, 0xb, URZ ;  /* 0x0000000b04057899 */ /* 0x000fe4000800063f */
[----:B------:R-:W-:Y:S01]  /*02e0*/  USHF.L.U32 UR4, UR4, 0x1, URZ ;  /* 0x0000000104047899 */ /* 0x000fe2000800063f */
[----:B------:R-:W0:Y:S11]  /*02f0*/  FENCE.VIEW.ASYNC.S ;  /* 0x00000000000073c6 */ /* 0x000e360000000000 */
[----:B0-----:R0:W1:Y:S01]  /*0300*/  SYNCS.EXCH.64 URZ, [UR7+0x36000], UR4 ;  /* 0x03600004073f75b2 */ /* 0x0010620008000100 */
[----:B------:R0:W2:Y:S01]  /*0310*/  SYNCS.EXCH.64 URZ, [UR7+0x36048], UR8 ;  /* 0x03604808073f75b2 */ /* 0x0000a20008000100 */
[----:B------:R0:W3:Y:S01]  /*0320*/  SYNCS.EXCH.64 URZ, [UR7+0x36008], UR4 ;  /* 0x03600804073f75b2 */ /* 0x0000e20008000100 */
[----:B------:R0:W4:Y:S01]  /*0330*/  SYNCS.EXCH.64 URZ, [UR7+0x36050], UR8 ;  /* 0x03605008073f75b2 */ /* 0x0001220008000100 */
[----:B------:R0:W0:Y:S01]  /*0340*/  SYNCS.EXCH.64 URZ, [UR7+0x36010], UR4 ;  /* 0x03601004073f75b2 */ /* 0x0000220008000100 */
        /* <DEDUP_REMOVED lines=13> */
[----:B------:R-:W-:Y:S01]  /*0420*/  NOP ;  /* 0x0000000000007918 */ /* 0x000fe20000000000 */
.L_x_3:
[----:B0-----:R-:W-:Y:S05]  /*0430*/  BSYNC B0 ;  /* 0x0000000000007941 */ /* 0x001fea0003800000 */
.L_x_2:
[----:B------:R-:W-:Y:S01]  /*0440*/  ULDC.64 UR4, c[0x0][0x618] ;  /* 0x0001860000047ab9 */ /* 0x000fe20000000a00 */
[----:B------:R-:W-:Y:S01]  /*0450*/  SHF.R.S32.HI R0, RZ, 0x1f, R7 ;  /* 0x0000001fff007819 */ /* 0x000fe20000011407 */
[----:B------:R-:W-:Y:S01]  /*0460*/  NOP ;  /* 0x0000000000007918 */ /* 0x000fe20000000000 */
[----:B------:R-:W-:Y:S01]  /*0470*/  ISETP.NE.U32.AND P0, PT, RZ, UR4, PT ;  /* 0x00000004ff007c0c */ /* 0x000fe2000bf05070 */
[----:B------:R-:W-:Y:S01]  /*0480*/  NOP ;  /* 0x0000000000007918 */ /* 0x000fe20000000000 */
[----:B------:R-:W-:Y:S01]  /*0490*/  LEA.HI R0, R0, R7, RZ, 0x7 ;  /* 0x0000000700007211 */ /* 0x000fe200078f38ff */
[----:B------:R-:W-:Y:S01]  /*04a0*/  ULDC.64 UR12, c[0x0][0x208] ;  /* 0x00008200000c7ab9 */ /* 0x000fe20000000a00 */
[----:B-1234-:R-:W-:Y:S01]  /*04b0*/  BAR.SYNC.DEFER_BLOCKING 0x0 ;  /* 0x0000000000007b1d */ /* 0x01efe20000010000 */
[----:B------:R-:W-:Y:S02]  /*04c0*/  ISETP.NE.AND.EX P0, PT, RZ, UR5, PT, P0 ;  /* 0x00000005ff007c0c */ /* 0x000fe4000bf05300 */
[----:B------:R-:W-:-:S05]  /*04d0*/  LOP3.LUT R0, R0, 0xffffff80, RZ, 0xc0, !PT ;  /* 0xffffff8000007812 */ /* 0x000fca00078ec0ff */
[----:B------:R-:W-:-:S06]  /*04e0*/  IMAD.IADD R5, R7, 0x1, -R0 ;  /* 0x0000000107057824 */ /* 0x000fcc00078e0a00 */
[----:B------:R-:W-:Y:S05]  /*04f0*/  @!P0 BRA `(.L_x_4) ;  /* 0x0000000000208947 */ /* 0x000fea0003800000 */
[----:B------:R-:W0:Y:S02]  /*0500*/  LDC.64 R2, c[0x0][0x618] ;  /* 0x00018600ff027b82 */ /* 0x000e240000000a00 */
[----:B0-----:R-:W2:Y:S02]  /*0510*/  LDG.E.64 R2, desc[UR12][R2.64] ;  /* 0x0000000c02027981 */ /* 0x001ea4000c1e1b00 */
[----:B--2---:R-:W-:-:S04]  /*0520*/  ISETP.NE.U32.AND P0, PT, R2, RZ, PT ;  /* 0x000000ff0200720c */ /* 0x004fc80003f05070 */
[----:B------:R-:W-:-:S13]  /*0530*/  ISETP.NE.AND.EX P0, PT, R3, RZ, PT, P0 ;  /* 0x000000ff0300720c */ /* 0x000fda0003f05300 */
[----:B------:R-:W-:Y:S05]  /*0540*/  @!P0 BRA `(.L_x_4) ;  /* 0x00000000000c8947 */ /* 0x000fea0003800000 */
[----:B------:R-:W2:Y:S02]  /*0550*/  LD.E R2, desc[UR12][R2.64] ;  /* 0x0000000c02027980 */ /* 0x000ea4000c101900 */
[----:B--2---:R-:W-:Y:S01]  /*0560*/  R2UR UR14, R2 ;  /* 0x00000000020e72ca */ /* 0x004fe200000e0000 */
[----:B------:R-:W-:-:S14]  /*0570*/  BRA `(.L_x_5) ;  /* 0x0000000000247947 */ /* 0x000fdc0003800000 */
.L_x_4:
[----:B------:R-:W-:Y:S02]  /*0580*/  ULDC.64 UR4, c[0x0][0x608] ;  /* 0x0001820000047ab9 */ /* 0x000fe40000000a00 */
[----:B------:R-:W-:-:S04]  /*0590*/  ISETP.NE.U32.AND P0, PT, RZ, UR4, PT ;  /* 0x00000004ff007c0c */ /* 0x000fc8000bf05070 */
[----:B------:R-:W-:-:S13]  /*05a0*/  ISETP.NE.AND.EX P0, PT, RZ, UR5, PT, P0 ;  /* 0x00000005ff007c0c */ /* 0x000fda000bf05300 */
[----:B------:R-:W-:Y:S05]  /*05b0*/  @!P0 BRA `(.L_x_6) ;  /* 0x0000000000108947 */ /* 0x000fea0003800000 */
[----:B------:R-:W0:Y:S02]  /*05c0*/  LDC.64 R2, c[0x0][0x608] ;  /* 0x00018200ff027b82 */ /* 0x000e240000000a00 */
[----:B0-----:R-:W2:Y:S02]  /*05d0*/  LDG.E R2, desc[UR12][R2.64] ;  /* 0x0000000c02027981 */ /* 0x001ea4000c1e1900 */
[----:B--2---:R-:W-:Y:S01]  /*05e0*/  R2UR UR14, R2 ;  /* 0x00000000020e72ca */ /* 0x004fe200000e0000 */
[----:B------:R-:W-:-:S14]  /*05f0*/  BRA `(.L_x_5) ;  /* 0x0000000000047947 */ /* 0x000fdc0003800000 */
.L_x_6:
[----:B------:R-:W-:-:S05]  /*0600*/  ULDC UR14, c[0x0][0x600] ;  /* 0x00018000000e7ab9 */ /* 0x000fca0000000800 */
.L_x_5:
[----:B------:R-:W-:Y:S02]  /*0610*/  ULDC.64 UR4, c[0x0][0x620] ;  /* 0x0001880000047ab9 */ /* 0x000fe40000000a00 */
[----:B------:R-:W-:-:S04]  /*0620*/  ISETP.NE.U32.AND P0, PT, RZ, UR4, PT ;  /* 0x00000004ff007c0c */ /* 0x000fc8000bf05070 */
[----:B------:R-:W-:-:S13]  /*0630*/  ISETP.NE.AND.EX P0, PT, RZ, UR5, PT, P0 ;  /* 0x00000005ff007c0c */ /* 0x000fda000bf05300 */
        /* <DEDUP_REMOVED lines=9> */
.L_x_7:
        /* <DEDUP_REMOVED lines=8> */
.L_x_9:
[----:B------:R-:W-:-:S05]  /*0750*/  ULDC UR16, c[0x0][0x604] ;  /* 0x0001810000107ab9 */ /* 0x000fca0000000800 */
.L_x_8:
[----:B------:R-:W-:Y:S01]  /*0760*/  ULDC UR4, c[0x0][0x4d8] ;  /* 0x0001360000047ab9 */ /* 0x000fe20000000800 */
[----:B------:R-:W0:Y:S01]  /*0770*/  S2R R4, SR_CTAID.Y ;  /* 0x0000000000047919 */ /* 0x000e220000002600 */
[----:B------:R-:W-:Y:S01]  /*0780*/  UIADD3 UR4, UR4, 0x7f, URZ ;  /* 0x0000007f04047890 */ /* 0x000fe2000fffe03f */
[----:B------:R-:W-:Y:S01]  /*0790*/  ISETP.NE.AND P0, PT, RZ, UR10, PT ;  /* 0x0000000aff007c0c */ /* 0x000fe2000bf05270 */
[----:B------:R-:W-:Y:S01]  /*07a0*/  ULDC UR37, c[0x0][0x4dc] ;  /* 0x0001370000257ab9 */ /* 0x000fe20000000800 */
[----:B------:R-:W-:Y:S01]  /*07b0*/  ULDC UR38, c[0x0][0x4e0] ;  /* 0x0001380000267ab9 */ /* 0x000fe20000000800 */
[----:B------:R-:W-:Y:S01]  /*07c0*/  USHF.R.S32.HI UR5, URZ, 0x1f, UR4 ;  /* 0x0000001f3f057899 */ /* 0x000fe20008011404 */
[----:B------:R-:W-:Y:S01]  /*07d0*/  IMAD.U32 R6, RZ, RZ, UR37 ;  /* 0x00000025ff067e24 */ /* 0x000fe2000f8e00ff */
[----:B------:R-:W-:Y:S02]  /*07e0*/  ULDC UR51, c[0x0][0x294] ;  /* 0x0000a50000337ab9 */ /* 0x000fe40000000800 */
[----:B------:R-:W-:-:S02]  /*07f0*/  ULEA.HI UR5, UR5, UR4, URZ, 0x7 ;  /* 0x0000000405057291 */ /* 0x000fc4000f8f383f */
[----:B------:R-:W-:Y:S01]  /*0800*/  IABS R6, R6 ;  /* 0x0000000600067213 */ /* 0x000fe20000000000 */
[----:B------:R-:W-:Y:S01]  /*0810*/  UMOV UR4, URZ ;  /* 0x0000003f00047c82 */ /* 0x000fe20008000000 */
[----:B------:R-:W-:Y:S02]  /*0820*/  USHF.R.S32.HI UR36, URZ, 0x7, UR5 ;  /* 0x000000073f247899 */ /* 0x000fe40008011405 */
[----:B------:R-:W-:-:S04]  /*0830*/  R2UR UR17, R6 ;  /* 0x00000000061172ca */ /* 0x000fc800000e0000 */
[----:B------:R-:W-:-:S05]  /*0840*/  IMAD.U32 R3, RZ, RZ, UR36 ;  /* 0x00000024ff037e24 */ /* 0x000fca000f8e00ff */
[-C--:B------:R-:W-:Y:S02]  /*0850*/  IABS R0, R3.reuse ;  /* 0x0000000300007213 */ /* 0x080fe40000000000 */
[----:B------:R-:W-:Y:S02]  /*0860*/  IABS R3, R3 ;  /* 0x0000000300037213 */ /* 0x000fe40000000000 */
[----:B------:R-:W-:-:S13]  /*0870*/  R2UR UR11, R0 ;  /* 0x00000000000b72ca */ /* 0x000fda00000e0000 */
[----:B------:R-:W1:Y:S08]  /*0880*/  I2F.RP R0, UR11 ;  /* 0x0000000b00007d06 */ /* 0x000e700008209400 */
[----:B-1----:R-:W1:Y:S02]  /*0890*/  MUFU.RCP R0, R0 ;  /* 0x0000000000007308 */ /* 0x002e640000001000 */
[----:B-1----:R-:W-:Y:S01]  /*08a0*/  VIADD R2, R0, 0xffffffe ;  /* 0x0ffffffe00027836 */ /* 0x002fe20000000000 */
[----:B0-----:R-:W-:-:S04]  /*08b0*/  IABS R0, R4 ;  /* 0x0000000400007213 */ /* 0x001fc80000000000 */
[----:B------:R-:W-:Y:S01]  /*08c0*/  R2UR UR8, R0 ;  /* 0x00000000000872ca */ /* 0x000fe200000e0000 */
[----:B------:R-:W0:Y:S08]  /*08d0*/  F2I.FTZ.U32.TRUNC.NTZ R2, R2 ;  /* 0x0000000200027305 */ /* 0x000e30000021f000 */
[----:B------:R-:W1:Y:S01]  /*08e0*/  I2F.RP R0, UR17 ;  /* 0x0000001100007d06 */ /* 0x000e620008209400 */
[----:B0-----:R-:W-:Y:S01]  /*08f0*/  R2UR UR5, R2 ;  /* 0x00000000020572ca */ /* 0x001fe200000e0000 */
[----:B------:R-:W-:-:S05]  /*0900*/  IMAD.MOV R2, RZ, RZ, -R3 ;  /* 0x000000ffff027224 */ /* 0x000fca00078e0a03 */
[----:B------:R-:W-:Y:S01]  /*0910*/  R2UR UR9, R2 ;  /* 0x00000000020972ca */ /* 0x000fe200000e0000 */
[----:B-1----:R-:W0:Y:S06]  /*0920*/  MUFU.RCP R0, R0 ;  /* 0x0000000000007308 */ /* 0x002e2c0000001000 */
[----:B------:R-:W-:-:S04]  /*0930*/  UIADD3 UR7, URZ, -UR5, URZ ;  /* 0x800000053f077290 */ /* 0x000fc8000fffe03f */
[----:B------:R-:W-:-:S04]  /*0940*/  UIMAD UR7, UR7, UR11, URZ ;  /* 0x0000000b070772a4 */ /* 0x000fc8000f8e023f */
[----:B------:R-:W-:-:S04]  /*0950*/  UIMAD.WIDE.U32 UR4, UR5, UR7, UR4 ;  /* 0x00000007050472a5 */ /* 0x000fc8000f8e0004 */
[----:B------:R-:W-:Y:S01]  /*0960*/  UIMAD.WIDE.U32 UR4, UR5, UR8, URZ ;  /* 0x00000008050472a5 */ /* 0x000fe2000f8e003f */
[----:B0-----:R-:W-:Y:S02]  /*0970*/  VIADD R2, R0, 0xffffffe ;  /* 0x0ffffffe00027836 */ /* 0x001fe40000000000 */
[----:B------:R-:W0:Y:S01]  /*0980*/  S2UR UR7, SR_CTAID.Y ;  /* 0x00000000000779c3 */ /* 0x000e220000002600 */
[----:B------:R-:W-:-:S03]  /*0990*/  UIMAD UR4, UR5, UR9, UR8 ;  /* 0x00000009050472a4 */ /* 0x000fc6000f8e0208 */
[----:B------:R-:W1:Y:S01]  /*09a0*/  F2I.FTZ.U32.TRUNC.NTZ R2, R2 ;  /* 0x0000000200027305 */ /* 0x000e62000021f000 */
[----:B------:R-:W-:-:S11]  /*09b0*/  UISETP.GT.U32.AND UP1, UPT, UR11, UR4, UPT ;  /* 0x000000040b00728c */ /* 0x000fd6000bf24070 */
[----:B------:R-:W-:Y:S02]  /*09c0*/  @!UP1 UIADD3 UR4, UR4, -UR11, URZ ;  /* 0x8000000b04049290 */ /* 0x000fe4000fffe03f */
[----:B------:R-:W-:Y:S02]  /*09d0*/  @!UP1 UIADD3 UR5, UR5, 0x1, URZ ;  /* 0x0000000105059890 */ /* 0x000fe4000fffe03f */
[----:B------:R-:W-:Y:S02]  /*09e0*/  UISETP.GE.U32.AND UP0, UPT, UR4, UR11, UPT ;  /* 0x0000000b0400728c */ /* 0x000fe4000bf06070 */
[----:B0-----:R-:W-:-:S04]  /*09f0*/  ULOP3.LUT UR4, UR7, UR36, URZ, 0x3c, !UPT ;  /* 0x0000002407047292 */ /* 0x001fc8000f8e3c3f */
[----:B------:R-:W-:-:S05]  /*0a00*/  UISETP.GE.AND UP1, UPT, UR4, URZ, UPT ;  /* 0x0000003f0400728c */ /* 0x000fca000bf26270 */
[----:B------:R-:W-:Y:S02]  /*0a10*/  @UP0 UIADD3 UR5, UR5, 0x1, URZ ;  /* 0x0000000105050890 */ /* 0x000fe4000fffe03f */
[----:B------:R-:W-:Y:S01]  /*0a20*/  UISETP.NE.AND UP0, UPT, UR36, URZ, UPT ;  /* 0x0000003f2400728c */ /* 0x000fe2000bf05270 */
[----:B------:R-:W-:-:S04]  /*0a30*/  UMOV UR4, URZ ;  /* 0x0000003f00047c82 */ /* 0x000fc80008000000 */
[----:B------:R-:W-:Y:S01]  /*0a40*/  UMOV UR11, UR5 ;  /* 0x00000005000b7c82 */ /* 0x000fe20008000000 */
[----:B-1----:R-:W-:Y:S01]  /*0a50*/  R2UR UR5, R2 ;  /* 0x00000000020572ca */ /* 0x002fe200000e0000 */
[----:B------:R-:W-:Y:S01]  /*0a60*/  @!UP1 UIADD3 UR11, -UR11, URZ, URZ ;  /* 0x0000003f0b0b9290 */ /* 0x000fe2000fffe13f */
[----:B------:R-:W-:-:S03]  /*0a70*/  IMAD.U32 R2, RZ, RZ, UR38 ;  /* 0x00000026ff027e24 */ /* 0x000fc6000f8e00ff */
[----:B------:R-:W-:Y:S02]  /*0a80*/  @!UP0 ULOP3.LUT UR11, URZ, UR36, URZ, 0x33, !UPT ;  /* 0x000000243f0b8292 */ /* 0x000fe4000f8e333f */
[----:B------:R-:W-:-:S04]  /*0a90*/  IABS R2, R2 ;  /* 0x0000000200027213 */ /* 0x000fc80000000000 */
[----:B------:R-:W-:Y:S01]  /*0aa0*/  IMAD.U32 R0, RZ, RZ, UR11 ;  /* 0x0000000bff007e24 */ /* 0x000fe2000f8e00ff */
[----:B------:R-:W-:Y:S01]  /*0ab0*/  R2UR UR18, R2 ;  /* 0x00000000021272ca */ /* 0x000fe200000e0000 */
[----:B------:R-:W-:-:S03]  /*0ac0*/  UIADD3 UR8, URZ, -UR5, URZ ;  /* 0x800000053f087290 */ /* 0x000fc6000fffe03f */
[----:B------:R-:W-:Y:S01]  /*0ad0*/  IABS R0, R0 ;  /* 0x0000000000007213 */ /* 0x000fe20000000000 */
[----:B------:R-:W-:-:S03]  /*0ae0*/  UIMAD UR8, UR8, UR17, URZ ;  /* 0x00000011080872a4 */ /* 0x000fc6000f8e023f */
[----:B------:R-:W-:Y:S01]  /*0af0*/  R2UR UR9, R0 ;  /* 0x00000000000972ca */ /* 0x000fe200000e0000 */
[----:B------:R-:W-:-:S04]  /*0b00*/  UIMAD.WIDE.U32 UR4, UR5, UR8, UR4 ;  /* 0x00000008050472a5 */ /* 0x000fc8000f8e0004 */
[----:B------:R-:W0:Y:S08]  /*0b10*/  I2F.RP R0, UR18 ;  /* 0x0000001200007d06 */ /* 0x000e300008209400 */
[----:B------:R-:W-:-:S04]  /*0b20*/  UIMAD.WIDE.U32 UR4, UR5, UR9, URZ ;  /* 0x00000009050472a5 */ /* 0x000fc8000f8e003f */
[----:B------:R-:W-:Y:S01]  /*0b30*/  UIADD3 UR4, -UR5, URZ, URZ ;  /* 0x0000003f05047290 */ /* 0x000fe2000fffe13f */
[----:B0-----:R-:W0:Y:S03]  /*0b40*/  MUFU.RCP R0, R0 ;  /* 0x0000000000007308 */ /* 0x001e260000001000 */
[----:B------:R-:W-:-:S04]  /*0b50*/  UIMAD UR4, UR17, UR4, UR9 ;  /* 0x00000004110472a4 */ /* 0x000fc8000f8e0209 */
[----:B------:R-:W-:-:S11]  /*0b60*/  UISETP.GT.U32.AND UP1, UPT, UR17, UR4, UPT ;  /* 0x000000041100728c */ /* 0x000fd6000bf24070 */
[----:B------:R-:W-:Y:S01]  /*0b70*/  @!UP1 UIADD3 UR4, UR4, -UR17, URZ ;  /* 0x8000001104049290 */ /* 0x000fe2000fffe03f */
[----:B0-----:R-:W-:Y:S01]  /*0b80*/  VIADD R2, R0, 0xffffffe ;  /* 0x0ffffffe00027836 */ /* 0x001fe20000000000 */
[----:B------:R-:W-:Y:S02]  /*0b90*/  @!UP1 UIADD3 UR5, UR5, 0x1, URZ ;  /* 0x0000000105059890 */ /* 0x000fe4000fffe03f */
[----:B------:R-:W-:Y:S02]  /*0ba0*/  UISETP.GE.U32.AND UP0, UPT, UR4, UR17, UPT ;  /* 0x000000110400728c */ /* 0x000fe4000bf06070 */
[----:B------:R-:W-:Y:S01]  /*0bb0*/  ULOP3.LUT UR4, UR11, UR37, URZ, 0x3c, !UPT ;  /* 0x000000250b047292 */ /* 0x000fe2000f8e3c3f */
[----:B------:R-:W0:Y:S03]  /*0bc0*/  F2I.FTZ.U32.TRUNC.NTZ R2, R2 ;  /* 0x0000000200027305 */ /* 0x000e26000021f000 */
[----:B------:R-:W-:-:S03]  /*0bd0*/  UISETP.GE.AND UP1, UPT, UR4, URZ, UPT ;  /* 0x0000003f0400728c */ /* 0x000fc6000bf26270 */
[----:B------:R-:W-:Y:S02]  /*0be0*/  UMOV UR4, URZ ;  /* 0x0000003f00047c82 */ /* 0x000fe40008000000 */
[----:B------:R-:W-:Y:S02]  /*0bf0*/  @UP0 UIADD3 UR5, UR5, 0x1, URZ ;  /* 0x0000000105050890 */ /* 0x000fe4000fffe03f */
[----:B------:R-:W-:-:S05]  /*0c00*/  UISETP.NE.AND UP0, UPT, UR37, URZ, UPT ;  /* 0x0000003f2500728c */ /* 0x000fca000bf05270 */
[----:B------:R-:W-:Y:S01]  /*0c10*/  UMOV UR17, UR5 ;  /* 0x0000000500117c82 */ /* 0x000fe20008000000 */
[----:B0-----:R-:W-:Y:S01]  /*0c20*/  R2UR UR5, R2 ;  /* 0x00000000020572ca */ /* 0x001fe200000e0000 */
[----:B------:R-:W-:-:S04]  /*0c30*/  @!UP1 UIADD3 UR17, -UR17, URZ, URZ ;  /* 0x0000003f11119290 */ /* 0x000fc8000fffe13f */
[----:B------:R-:W-:-:S06]  /*0c40*/  @!UP0 ULOP3.LUT UR17, URZ, UR37, URZ, 0x33, !UPT ;  /* 0x000000253f118292 */ /* 0x000fcc000f8e333f */
[----:B------:R-:W-:Y:S02]  /*0c50*/  IMAD.U32 R0, RZ, RZ, UR17 ;  /* 0x00000011ff007e24 */ /* 0x000fe4000f8e00ff */
[----:B------:R-:W-:-:S03]  /*0c60*/  UIADD3 UR8, URZ, -UR5, URZ ;  /* 0x800000053f087290 */ /* 0x000fc6000fffe03f */
[----:B------:R-:W-:Y:S01]  /*0c70*/  IABS R0, R0 ;  /* 0x0000000000007213 */ /* 0x000fe20000000000 */
[----:B------:R-:W-:-:S03]  /*0c80*/  UIMAD UR8, UR8, UR18, URZ ;  /* 0x00000012080872a4 */ /* 0x000fc6000f8e023f */
[----:B------:R-:W-:Y:S01]  /*0c90*/  R2UR UR9, R0 ;  /* 0x00000000000972ca */ /* 0x000fe200000e0000 */
[----:B------:R-:W-:Y:S02]  /*0ca0*/  UIMAD.WIDE.U32 UR4, UR5, UR8, UR4 ;  /* 0x00000008050472a5 */ /* 0x000fe4000f8e0004 */
[----:B------:R-:W-:-:S10]  /*0cb0*/  UIADD3 UR8, UR51, 0x1f, URZ ;  /* 0x0000001f33087890 */ /* 0x000fd4000fffe03f */
[----:B------:R-:W-:-:S04]  /*0cc0*/  UIMAD.WIDE.U32 UR4, UR5, UR9, URZ ;  /* 0x00000009050472a5 */ /* 0x000fc8000f8e003f */
[----:B------:R-:W-:-:S04]  /*0cd0*/  UIADD3 UR4, -UR5, URZ, URZ ;  /* 0x0000003f05047290 */ /* 0x000fc8000fffe13f */
[----:B------:R-:W-:Y:S02]  /*0ce0*/  UIMAD UR4, UR18, UR4, UR9 ;  /* 0x00000004120472a4 */ /* 0x000fe4000f8e0209 */
[----:B------:R-:W-:Y:S02]  /*0cf0*/  ULOP3.LUT UR9, UR17, UR38, URZ, 0x3c, !UPT ;  /* 0x0000002611097292 */ /* 0x000fe4000f8e3c3f */
[----:B------:R-:W-:-:S11]  /*0d00*/  UISETP.GT.U32.AND UP1, UPT, UR18, UR4, UPT ;  /* 0x000000041200728c */ /* 0x000fd6000bf24070 */
[----:B------:R-:W-:Y:S02]  /*0d10*/  @!UP1 UIADD3 UR4, UR4, -UR18, URZ ;  /* 0x8000001204049290 */ /* 0x000fe4000fffe03f */
[----:B------:R-:W-:Y:S02]  /*0d20*/  @!UP1 UIADD3 UR5, UR5, 0x1, URZ ;  /* 0x0000000105059890 */ /* 0x000fe4000fffe03f */
[----:B------:R-:W-:Y:S02]  /*0d30*/  UISETP.GE.U32.AND UP0, UPT, UR4, UR18, UPT ;  /* 0x000000120400728c */ /* 0x000fe4000bf06070 */
[----:B------:R-:W-:Y:S02]  /*0d40*/  UISETP.GE.AND UP1, UPT, UR9, URZ, UPT ;  /* 0x0000003f0900728c */ /* 0x000fe4000bf26270 */
[----:B------:R-:W-:-:S04]  /*0d50*/  USHF.R.S32.HI UR4, URZ, 0x1f, UR8 ;  /* 0x0000001f3f047899 */ /* 0x000fc80008011408 */
[----:B------:R-:W-:Y:S02]  /*0d60*/  ULEA.HI UR4, UR4, UR8, URZ, 0x5 ;  /* 0x0000000804047291 */ /* 0x000fe4000f8f283f */
[----:B------:R-:W-:Y:S02]  /*0d70*/  UIADD3 UR8, -UR11, URZ, URZ ;  /* 0x0000003f0b087290 */ /* 0x000fe4000fffe13f */
[----:B------:R-:W-:Y:S02]  /*0d80*/  @UP0 UIADD3 UR5, UR5, 0x1, URZ ;  /* 0x0000000105050890 */ /* 0x000fe4000fffe03f */
[----:B------:R-:W-:Y:S02]  /*0d90*/  UISETP.NE.AND UP0, UPT, UR38, URZ, UPT ;  /* 0x0000003f2600728c */ /* 0x000fe4000bf05270 */
[----:B------:R-:W-:Y:S02]  /*0da0*/  USHF.R.S32.HI UR39, URZ, 0x5, UR4 ;  /* 0x000000053f277899 */ /* 0x000fe40008011404 */
[----:B------:R-:W-:Y:S01]  /*0db0*/  UIADD3 UR4, -UR17, URZ, URZ ;  /* 0x0000003f11047290 */ /* 0x000fe2000fffe13f */
[----:B------:R-:W-:Y:S01]  /*0dc0*/  UMOV UR23, UR5 ;  /* 0x0000000500177c82 */ /* 0x000fe20008000000 */
[----:B------:R-:W-:-:S02]  /*0dd0*/  UIMAD UR36, UR36, UR8, UR7 ;  /* 0x00000008242472a4 */ /* 0x000fc4000f8e0207 */
[----:B------:R-:W-:-:S03]  /*0de0*/  @!UP1 UIADD3 UR23, -UR23, URZ, URZ ;  /* 0x0000003f17179290 */ /* 0x000fc6000fffe13f */
[----:B------:R-:W-:Y:S02]  /*0df0*/  @!UP0 ULOP3.LUT UR23, URZ, UR38, URZ, 0x33, !UPT ;  /* 0x000000263f178292 */ /* 0x000fe4000f8e333f */
[----:B------:R-:W-:Y:S02]  /*0e00*/  UIMAD UR37, UR37, UR4, UR11 ;  /* 0x00000004252572a4 */ /* 0x000fe4000f8e020b */
[----:B------:R-:W-:-:S04]  /*0e10*/  UIADD3 UR5, -UR23, URZ, URZ ;  /* 0x0000003f17057290 */ /* 0x000fc8000fffe13f */
[----:B------:R-:W-:Y:S01]  /*0e20*/  UIMAD UR38, UR38, UR5, UR17 ;  /* 0x00000005262672a4 */ /* 0x000fe2000f8e0211 */
[----:B------:R-:W-:Y:S11]  /*0e30*/  @!P0 BRA `(.L_x_10) ;  /* 0x00000160001c8947 */ /* 0x000ff60003800000 */
[----:B------:R-:W-:-:S06]  /*0e40*/  UISETP.NE.AND UP0, UPT, UR10, 0x1, UPT ;  /* 0x000000010a00788c */ /* 0x000fcc000bf05270 */
[----:B------:R-:W-:-:S13]  /*0e50*/  PLOP3.LUT P0, PT, PT, PT, UP0, 0x80, 0x0 ;  /* 0x000000000000781c */ /* 0x000fda0003f0f008 */
[----:B------:R-:W-:Y:S05]  /*0e60*/  @P0 EXIT ;  /* 0x000000000000094d */ /* 0x000fea0003800000 */
[----:B------:R0:W-:Y:S01]  /*0e70*/  STL [R1], RZ ;  /* 0x000000ff01007387 */ /* 0x0001e20000100800 */
[----:B------:R-:W-:Y:S01]  /*0e80*/  UISETP.GE.AND UP0, UPT, UR51, 0x1, UPT ;  /* 0x000000013300788c */ /* 0x000fe2000bf06270 */
[----:B------:R-:W-:Y:S01]  /*0e90*/  CS2R R86, SRZ ;  /* 0x0000000000567805 */ /* 0x000fe2000001ff00 */
[----:B------:R-:W-:Y:S01]  /*0ea0*/  UMOV UR4, URZ ;  /* 0x0000003f00047c82 */ /* 0x000fe20008000000 */
[----:B------:R0:W-:Y:S01]  /*0eb0*/  STL [R1+0x4], RZ ;  /* 0x000004ff01007387 */ /* 0x0001e20000100800 */
[----:B------:R-:W-:Y:S02]  /*0ec0*/  CS2R R152, SRZ ;  /* 0x0000000000987805 */ /* 0x000fe4000001ff00 */
[----:B------:R-:W-:Y:S02]  /*0ed0*/  CS2R R154, SRZ ;  /* 0x00000000009a7805 */ /* 0x000fe4000001ff00 */
[----:B------:R-:W-:Y:S01]  /*0ee0*/  PLOP3.LUT P0, PT, PT, PT, UP0, 0x80, 0x0 ;  /* 0x000000000000781c */ /* 0x000fe20003f0f008 */
[----:B------:R0:W-:Y:S01]  /*0ef0*/  STL [R1+0x8], RZ ;  /* 0x000008ff01007387 */ /* 0x0001e20000100800 */
[----:B------:R-:W-:-:S02]  /*0f00*/  CS2R R156, SRZ ;  /* 0x00000000009c7805 */ /* 0x000fc4000001ff00 */
[----:B------:R-:W-:Y:S02]  /*0f10*/  CS2R R158, SRZ ;  /* 0x00000000009e7805 */ /* 0x000fe4000001ff00 */
[----:B------:R-:W-:Y:S01]  /*0f20*/  CS2R R160, SRZ ;  /* 0x0000000000a07805 */ /* 0x000fe2000001ff00 */
[----:B------:R0:W-:Y:S01]  /*0f30*/  STL [R1+0xc], RZ ;  /* 0x00000cff01007387 */ /* 0x0001e20000100800 */
[----:B------:R-:W-:Y:S02]  /*0f40*/  CS2R R162, SRZ ;  /* 0x0000000000a27805 */ /* 0x000fe4000001ff00 */
[----:B------:R-:W-:Y:S02]  /*0f50*/  CS2R R164, SRZ ;  /* 0x0000000000a47805 */ /* 0x000fe4000001ff00 */
[----:B------:R-:W-:Y:S01]  /*0f60*/  CS2R R166, SRZ ;  /* 0x0000000000a67805 */ /* 0x000fe2000001ff00 */
        /* <DEDUP_REMOVED lines=116> */
[----:B------:R0:W-:Y:S04]  /*16b0*/  STL [R1+0x84], RZ ;  /* 0x000084ff01007387 */ /* 0x0001e80000100800 */
        /* <DEDUP_REMOVED lines=29> */
[----:B------:R0:W-:Y:S01]  /*1890*/  STL [R1+0xfc], RZ ;  /* 0x0000fcff01007387 */ /* 0x0001e20000100800 */
[----:B------:R-:W-:Y:S05]  /*18a0*/  @!P0 BRA `(.L_x_11) ;  /* 0x0000000c00f48947 */ /* 0x000fea0003800000 */
[----:B------:R-:W-:-:S04]  /*18b0*/  ULOP3.LUT UR4, UR15, 0x1, URZ, 0xfc, !UPT ;  /* 0x000000010f047892 */ /* 0x000fc8000f8efc3f */
[----:B------:R-:W-:-:S06]  /*18c0*/  UISETP.NE.AND UP0, UPT, UR4, 0x3, UPT ;  /* 0x000000030400788c */ /* 0x000fcc000bf05270 */
[----:B------:R-:W-:-:S13]  /*18d0*/  PLOP3.LUT P1, PT, PT, PT, UP0, 0x80, 0x0 ;  /* 0x000000000000781c */ /* 0x000fda0003f2f008 */
[----:B------:R-:W-:Y:S05]  /*18e0*/  @!P1 BRA `(.L_x_12) ;  /* 0x0000000000049947 */ /* 0x000fea0003800000 */
[----:B------:R-:W-:Y:S01]  /*18f0*/  BPT.TRAP 0x1 ;  /* 0x000000040000795c */ /* 0x000fe20000300000 */
.L_x_12:
[----:B------:R-:W1:Y:S01]  /*1900*/  S2UR UR5, SR_CgaCtaId ;  /* 0x00000000000579c3 */ /* 0x000e620000008800 */
[----:B------:R-:W-:Y:S01]  /*1910*/  SHF.L.U32 R0, RZ, 0x1f, RZ ;  /* 0x0000001fff007819 */ /* 0x000fe200000006ff */
[----:B------:R-:W-:Y:S02]  /*1920*/  UMOV UR4, 0x400 ;  /* 0x0000040000047882 */ /* 0x000fe40000000000 */
[----:B-1----:R-:W-:-:S12]  /*1930*/  ULEA UR6, UR5, UR4, 0x18 ;  /* 0x0000000405067291 */ /* 0x002fd8000f8ec03f */
.L_x_13:
[----:B-1----:R-:W-:-:S04]  /*1940*/  IMAD.U32 R3, RZ, RZ, UR6 ;  /* 0x00000006ff037e24 */ /* 0x002fc8000f8e00ff */
[----:B------:R1:W2:Y:S03]  /*1950*/  SYNCS.PHASECHK.TRANS64.TRYWAIT P1, [R3+URZ+0x36000], R0 ;  /* 0x03600000030075a7 */ /* 0x0002a6000802017f */
[----:B--2---:R-:W-:Y:S05]  /*1960*/  @!P1 NANOSLEEP.SYNCS 0x989680 ;  /* 0x009896800000995d */ /* 0x004fea0003900000 */
[----:B------:R-:W2:Y:S02]  /*1970*/  @!P1 SYNCS.PHASECHK.TRANS64 P1, [R3+URZ+0x36000], R0 ;  /* 0x03600000030095a7 */ /* 0x000ea4000802007f */
[----:B--2---:R-:W-:Y:S05]  /*1980*/  @!P1 BRA `(.L_x_13) ;  /* 0xfffffffc00ec9947 */ /* 0x004fea000383ffff */
[----:B------:R-:W-:Y:S01]  /*1990*/  UIADD3 UR4, UR6, 0x24000, URZ ;  /* 0x0002400006047890 */ /* 0x000fe2000fffe03f */
[----:B------:R-:W-:Y:S01]  /*19a0*/  WARPGROUP.ARRIVE ;  /* 0x00000000000079c5 */ /* 0x000fe20000000000 */
[----:B------:R-:W-:Y:S02]  /*19b0*/  UMOV UR7, 0x40000040 ;  /* 0x4000004000077882 */ /* 0x000fe40000000000 */
[----:B------:R-:W-:Y:S02]  /*19c0*/  USHF.R.U32.HI UR5, URZ, 0x4, UR4 ;  /* 0x000000043f057899 */ /* 0x000fe40008011604 */
[----:B------:R-:W-:Y:S02]  /*19d0*/  USHF.R.U32.HI UR4, URZ, 0x4, UR6 ;  /* 0x000000043f047899 */ /* 0x000fe40008011606 */
[----:B------:R-:W-:Y:S02]  /*19e0*/  ULOP3.LUT UR5, UR5, 0x3fff, URZ, 0xc0, !UPT ;  /* 0x00003fff05057892 */ /* 0x000fe4000f8ec03f */
[----:B------:R-:W-:-:S02]  /*19f0*/  ULOP3.LUT UR8, UR4, 0x3fff, URZ, 0xc0, !UPT ;  /* 0x00003fff04087892 */ /* 0x000fc4000f8ec03f */
[----:B------:R-:W-:-:S03]  /*1a00*/  ULOP3.LUT UR9, UR5, 0x1000000, URZ, 0xfc, !UPT ;  /* 0x0100000005097892 */ /* 0x000fc6000f8efc3f */
[----:B------:R-:W-:Y:S02]  /*1a10*/  UMOV UR5, 0x40000040 ;  /* 0x4000004000057882 */ /* 0x000fe40000000000 */
[----:B------:R-:W-:Y:S02]  /*1a20*/  UMOV UR4, UR8 ;  /* 0x0000000800047c82 */ /* 0x000fe40008000000 */
[----:B------:R-:W-:Y:S02]  /*1a30*/  UMOV UR6, UR9 ;  /* 0x0000000900067c82 */ /* 0x000fe40008000000 */
[----:B------:R-:W-:Y:S01]  /*1a40*/  HGMMA.64x128x16.F32.BF16 R68, gdesc[UR4].tnspA.tnspB, RZ, !UPT, gsb0 ;  /* 0x61e00000044479f0 */ /* 0x000fe2000c0018ff */
[----:B------:R-:W-:Y:S01]  /*1a50*/  UIADD3 UR4, UR8, 0x100, URZ ;  /* 0x0000010008047890 */ /* 0x000fe2000fffe03f */
[----:B------:R-:W-:Y:S01]  /*1a60*/  UMOV UR5, 0x40000040 ;  /* 0x4000004000057882 */ /* 0x000fe20000000000 */
[----:B------:R-:W-:Y:S02]  /*1a70*/  WARPGROUP.DEPBAR.LE gsb0, 0x0 ;  /* 0x00008000000079c5 */ /* 0x000fe40000010000 */
[----:B------:R-:W-:Y:S01]  /*1a80*/  WARPGROUP.ARRIVE ;  /* 0x00000000000079c5 */ /* 0x000fe20000000000 */
[----:B------:R-:W-:-:S02]  /*1a90*/  IMAD.MOV.U32 R45, RZ, RZ, R88 ;  /* 0x000000ffff2d7224 */ /* 0x000fc400078e0058 */
[----:B------:R-:W-:Y:S02]  /*1aa0*/  IMAD.MOV.U32 R44, RZ, RZ, R89 ;  /* 0x000000ffff2c7224 */ /* 0x000fe400078e0059 */
[----:B------:R-:W-:Y:S02]  /*1ab0*/  IMAD.MOV.U32 R43, RZ, RZ, R90 ;  /* 0x000000ffff2b7224 */ /* 0x000fe400078e005a */
[----:B------:R-:W-:Y:S01]  /*1ac0*/  HGMMA.64x128x16.F32.BF16 R152, gdesc[UR4].tnspA.tnspB, RZ, !UPT, gsb0 ;  /* 0x61e00000049879f0 */ /* 0x000fe2000c0018ff */
[----:B------:R-:W-:Y:S01]  /*1ad0*/  UIADD3 UR4, UR8, 0x200, URZ ;  /* 0x0000020008047890 */ /* 0x000fe2000fffe03f */
[----:B------:R-:W-:Y:S01]  /*1ae0*/  IMAD.MOV.U32 R42, RZ, RZ, R91 ;  /* 0x000000ffff2a7224 */ /* 0x000fe200078e005b */
[----:B------:R-:W-:Y:S01]  /*1af0*/  UMOV UR5, 0x40000040 ;  /* 0x4000004000057882 */ /* 0x000fe20000000000 */
[----:B------:R-:W-:Y:S02]  /*1b00*/  IMAD.MOV.U32 R41, RZ, RZ, R92 ;  /* 0x000000ffff297224 */ /* 0x000fe400078e005c */
[----:B------:R-:W-:-:S02]  /*1b10*/  IMAD.MOV.U32 R40, RZ, RZ, R93 ;  /* 0x000000ffff287224 */ /* 0x000fc400078e005d */
[----:B------:R-:W-:Y:S02]  /*1b20*/  IMAD.MOV.U32 R39, RZ, RZ, R94 ;  /* 0x000000ffff277224 */ /* 0x000fe400078e005e */
[----:B------:R-:W-:Y:S02]  /*1b30*/  IMAD.MOV.U32 R38, RZ, RZ, R95 ;  /* 0x000000ffff267224 */ /* 0x000fe400078e005f */
[----:B------:R-:W-:Y:S02]  /*1b40*/  IMAD.MOV.U32 R37, RZ, RZ, R96 ;  /* 0x000000ffff257224 */ /* 0x000fe400078e0060 */
[----:B------:R-:W-:Y:S02]  /*1b50*/  IMAD.MOV.U32 R36, RZ, RZ, R97 ;  /* 0x000000ffff247224 */ /* 0x000fe400078e0061 */
        /* <DEDUP_REMOVED lines=31> */
[----:B-1----:R-:W-:-:S02]  /*1d50*/  IMAD.MOV.U32 R3, RZ, RZ, R129 ;  /* 0x000000ffff037224 */ /* 0x002fc400078e0081 */
        /* <DEDUP_REMOVED lines=26> */
[----:B------:R-:W-:Y:S01]  /*1f00*/  IMAD.MOV.U32 R220, RZ, RZ, R33 ;  /* 0x000000ffffdc7224 */ /* 0x000fe200078e0021 */
[----:B------:R-:W-:Y:S02]  /*1f10*/  WARPGROUP.DEPBAR.LE gsb0, 0x0 ;  /* 0x00008000000079c5 */ /* 0x000fe40000010000 */
[----:B------:R-:W-:Y:S01]  /*1f20*/  WARPGROUP.ARRIVE ;  /* 0x00000000000079c5 */ /* 0x000fe20000000000 */
[----:B------:R1:W-:Y:S01]  /*1f30*/  STL.64 [R1+0x168], R214 ;  /* 0x000168d601007387 */ /* 0x0003e20000100a00 */
[----:B------:R-:W-:Y:S02]  /*1f40*/  IMAD.MOV.U32 R221, RZ, RZ, R32 ;  /* 0x000000ffffdd7224 */ /* 0x000fe400078e0020 */
[----:B------:R-:W-:Y:S01]  /*1f50*/  IMAD.MOV.U32 R222, RZ, RZ, R31 ;  /* 0x000000ffffde7224 */ /* 0x000fe200078e001f */
[----:B------:R2:W-:Y:S01]  /*1f60*/  STL.64 [R1+0x160], R212 ;  /* 0x000160d401007387 */ /* 0x0005e20000100a00 */
[----:B------:R-:W-:Y:S01]  /*1f70*/  HGMMA.64x128x16.F32.BF16 R88, gdesc[UR4].tnspA.tnspB, RZ, !UPT, gsb0 ;  /* 0x61e00000045879f0 */ /* 0x000fe2000c0018ff */
[----:B------:R-:W-:Y:S01]  /*1f80*/  UIADD3 UR4, UR8, 0x300, URZ ;  /* 0x0000030008047890 */ /* 0x000fe2000fffe03f */
[----:B------:R-:W-:Y:S01]  /*1f90*/  IMAD.MOV.U32 R223, RZ, RZ, R30 ;  /* 0x000000ffffdf7224 */ /* 0x000fe200078e001e */
[----:B------:R3:W-:Y:S01]  /*1fa0*/  STL.64 [R1+0x158], R210 ;  /* 0x000158d201007387 */ /* 0x0007e20000100a00 */
[----:B------:R-:W-:Y:S01]  /*1fb0*/  IMAD.MOV.U32 R224, RZ, RZ, R29 ;  /* 0x000000ffffe07224 */ /* 0x000fe200078e001d */
[----:B------:R-:W-:Y:S01]  /*1fc0*/  UMOV UR5, 0x40000040 ;  /* 0x4000004000057882 */ /* 0x000fe20000000000 */
[----:B------:R-:W-:Y:S01]  /*1fd0*/  IMAD.MOV.U32 R225, RZ, RZ, R28 ;  /* 0x000000ffffe17224 */ /* 0x000fe200078e001c */
[----:B------:R4:W-:Y:S01]  /*1fe0*/  STL.64 [R1+0x150], R208 ;  /* 0x000150d001007387 */ /* 0x0009e20000100a00 */
[----:B-1----:R-:W-:-:S02]  /*1ff0*/  IMAD.MOV.U32 R214, RZ, RZ, R39 ;  /* 0x000000ffffd67224 */ /* 0x002fc400078e0027 */
[----:B------:R-:W-:Y:S01]  /*2000*/  IMAD.MOV.U32 R215, RZ, RZ, R38 ;  /* 0x000000ffffd77224 */ /* 0x000fe200078e0026 */
[----:B------:R1:W-:Y:S01]  /*2010*/  STL.64 [R1+0x148], R206 ;  /* 0x000148ce01007387 */ /* 0x0003e20000100a00 */
[----:B--2---:R-:W-:Y:S02]  /*2020*/  IMAD.MOV.U32 R212, RZ, RZ, R41 ;  /* 0x000000ffffd47224 */ /* 0x004fe400078e0029 */
[----:B------:R-:W-:Y:S01]  /*2030*/  IMAD.MOV.U32 R213, RZ, RZ, R40 ;  /* 0x000000ffffd57224 */ /* 0x000fe200078e0028 */
[----:B------:R2:W-:Y:S01]  /*2040*/  STL.64 [R1+0x140], R204 ;  /* 0x000140cc01007387 */ /* 0x0005e20000100a00 */
[----:B---3--:R-:W-:Y:S02]  /*2050*/  IMAD.MOV.U32 R210, RZ, RZ, R43 ;  /* 0x000000ffffd27224 */ /* 0x008fe400078e002b */
[----:B------:R-:W-:Y:S01]  /*2060*/  IMAD.MOV.U32 R211, RZ, RZ, R42 ;  /* 0x000000ffffd37224 */ /* 0x000fe200078e002a */
[----:B------:R3:W-:Y:S01]  /*2070*/  STL.64 [R1+0x138], R202 ;  /* 0x000138ca01007387 */ /* 0x0007e20000100a00 */
[----:B----4-:R-:W-:-:S02]  /*2080*/  IMAD.MOV.U32 R208, RZ, RZ, R45 ;  /* 0x000000ffffd07224 */ /* 0x010fc400078e002d */
[----:B------:R-:W-:Y:S01]  /*2090*/  IMAD.MOV.U32 R209, RZ, RZ, R44 ;  /* 0x000000ffffd17224 */ /* 0x000fe200078e002c */
[----:B------:R4:W-:Y:S01]  /*20a0*/  STL.64 [R1+0x130], R200 ;  /* 0x000130c801007387 */ /* 0x0009e20000100a00 */
[----:B-1----:R-:W-:Y:S02]  /*20b0*/  IMAD.MOV.U32 R206, RZ, RZ, R47 ;  /* 0x000000ffffce7224 */ /* 0x002fe400078e002f */
[----:B------:R-:W-:Y:S01]  /*20c0*/  IMAD.MOV.U32 R207, RZ, RZ, R46 ;  /* 0x000000ffffcf7224 */ /* 0x000fe200078e002e */
[----:B------:R1:W-:Y:S01]  /*20d0*/  STL.64 [R1+0x128], R198 ;  /* 0x000128c601007387 */ /* 0x0003e20000100a00 */
[----:B--2---:R-:W-:Y:S02]  /*20e0*/  IMAD.MOV.U32 R204, RZ, RZ, R49 ;  /* 0x000000ffffcc7224 */ /* 0x004fe400078e0031 */
[----:B------:R-:W-:Y:S01]  /*20f0*/  IMAD.MOV.U32 R205, RZ, RZ, R48 ;  /* 0x000000ffffcd7224 */ /* 0x000fe200078e0030 */
[----:B------:R2:W-:Y:S01]  /*2100*/  STL.64 [R1+0x120], R196 ;  /* 0x000120c401007387 */ /* 0x0005e20000100a00 */
[----:B---3--:R-:W-:-:S02]  /*2110*/  IMAD.MOV.U32 R202, RZ, RZ, R51 ;  /* 0x000000ffffca7224 */ /* 0x008fc400078e0033 */
[----:B------:R-:W-:Y:S01]  /*2120*/  IMAD.MOV.U32 R203, RZ, RZ, R50 ;  /* 0x000000ffffcb7224 */ /* 0x000fe200078e0032 */
[----:B------:R3:W-:Y:S01]  /*2130*/  STL.64 [R1+0x118], R194 ;  /* 0x000118c201007387 */ /* 0x0007e20000100a00 */
[----:B----4-:R-:W-:Y:S02]  /*2140*/  IMAD.MOV.U32 R200, RZ, RZ, R53 ;  /* 0x000000ffffc87224 */ /* 0x010fe400078e0035 */
[----:B------:R-:W-:Y:S01]  /*2150*/  IMAD.MOV.U32 R201, RZ, RZ, R52 ;  /* 0x000000ffffc97224 */ /* 0x000fe200078e0034 */
[----:B------:R4:W-:Y:S01]  /*2160*/  STL.64 [R1+0x110], R192 ;  /* 0x000110c001007387 */ /* 0x0009e20000100a00 */
[----:B-1----:R-:W-:Y:S02]  /*2170*/  IMAD.MOV.U32 R198, RZ, RZ, R55 ;  /* 0x000000ffffc67224 */ /* 0x002fe400078e0037 */
[----:B------:R-:W-:Y:S01]  /*2180*/  IMAD.MOV.U32 R199, RZ, RZ, R54 ;  /* 0x000000ffffc77224 */ /* 0x000fe200078e0036 */
[----:B------:R1:W-:Y:S01]  /*2190*/  STL.64 [R1+0x108], R190 ;  /* 0x000108be01007387 */ /* 0x0003e20000100a00 */
[----:B--2---:R-:W-:-:S02]  /*21a0*/  IMAD.MOV.U32 R196, RZ, RZ, R57 ;  /* 0x000000ffffc47224 */ /* 0x004fc400078e0039 */
[----:B------:R-:W-:Y:S01]  /*21b0*/  IMAD.MOV.U32 R197, RZ, RZ, R56 ;  /* 0x000000ffffc57224 */ /* 0x000fe200078e0038 */
[----:B------:R2:W-:Y:S01]  /*21c0*/  STL.64 [R1+0x100], R188 ;  /* 0x000100bc01007387 */ /* 0x0005e20000100a00 */
[----:B---3--:R-:W-:Y:S02]  /*21d0*/  IMAD.MOV.U32 R194, RZ, RZ, R59 ;  /* 0x000000ffffc27224 */ /* 0x008fe400078e003b */
[----:B------:R-:W-:Y:S02]  /*21e0*/  IMAD.MOV.U32 R195, RZ, RZ, R58 ;  /* 0x000000ffffc37224 */ /* 0x000fe400078e003a */
[----:B----4-:R-:W-:Y:S02]  /*21f0*/  IMAD.MOV.U32 R192, RZ, RZ, R61 ;  /* 0x000000ffffc07224 */ /* 0x010fe400078e003d */
[----:B------:R-:W-:Y:S02]  /*2200*/  IMAD.MOV.U32 R193, RZ, RZ, R60 ;  /* 0x000000ffffc17224 */ /* 0x000fe400078e003c */
[----:B-1----:R-:W-:-:S02]  /*2210*/  IMAD.MOV.U32 R190, RZ, RZ, R63 ;  /* 0x000000ffffbe7224 */ /* 0x002fc400078e003f */
[----:B------:R-:W-:Y:S02]  /*2220*/  IMAD.MOV.U32 R191, RZ, RZ, R62 ;  /* 0x000000ffffbf7224 */ /* 0x000fe400078e003e */
[----:B--2---:R-:W-:Y:S02]  /*2230*/  IMAD.MOV.U32 R188, RZ, RZ, R65 ;  /* 0x000000ffffbc7224 */ /* 0x004fe400078e0041 */
        /* <DEDUP_REMOVED lines=26> */
[----:B------:R-:W-:Y:S01]  /*23e0*/  IMAD.MOV.U32 R251, RZ, RZ, R0 ;  /* 0x000000fffffb7224 */ /* 0x000fe200078e0000 */
[----:B------:R-:W-:Y:S02]  /*23f0*/  WARPGROUP.DEPBAR.LE gsb0, 0x0 ;  /* 0x00008000000079c5 */ /* 0x000fe40000010000 */
[----:B------:R-:W-:-:S06]  /*2400*/  WARPGROUP.ARRIVE ;  /* 0x00000000000079c5 */ /* 0x000fcc0000000000 */
[----:B------:R-:W-:Y:S01]  /*2410*/  HGMMA.64x128x16.F32.BF16 R24, gdesc[UR4].tnspA.tnspB, RZ, !UPT, gsb0 ;  /* 0x61e00000041879f0 */ /* 0x000fe2000c0018ff */
[----:B------:R-:W-:Y:S02]  /*2420*/  UIADD3 UR4, UR8, 0x80, URZ ;  /* 0x0000008008047890 */ /* 0x000fe4000fffe03f */
[----:B------:R-:W-:Y:S01]  /*2430*/  UIADD3 UR6, UR9, 0x80, URZ ;  /* 0x0000008009067890 */ /* 0x000fe2000fffe03f */
[----:B------:R-:W-:Y:S01]  /*2440*/  UMOV UR5, 0x40000040 ;  /* 0x4000004000057882 */ /* 0x000fe20000000000 */
[----:B------:R-:W-:Y:S01]  /*2450*/  UMOV UR7, 0x40000040 ;  /* 0x4000004000077882 */ /* 0x000fe20000000000 */
[----:B------:R-:W-:Y:S02]  /*2460*/  WARPGROUP.DEPBAR.LE gsb0, 0x0 ;  /* 0x00008000000079c5 */ /* 0x000fe40000010000 */
[----:B------:R-:W-:-:S06]  /*2470*/  WARPGROUP.ARRIVE ;  /* 0x00000000000079c5 */ /* 0x000fcc0000000000 */
[----:B------:R-:W-:Y:S03]  /*2480*/  HGMMA.64x128x16.F32.BF16 R188, gdesc[UR4].tnspA.tnspB, R188, gsb0 ;  /* 0x61e0000004bc79f0 */ /* 0x000fe600080018bc */
[----:B------:R-:W-:Y:S02]  /*2490*/  WARPGROUP.DEPBAR.LE gsb0, 0x0 ;  /* 0x00008000000079c5 */ /* 0x000fe40000010000 */
[----:B------:R-:W-:Y:S04]  /*24a0*/  STL.64 [R1], R188 ;  /* 0x000000bc01007387 */ /* 0x000fe80000100a00 */
[----:B------:R-:W-:Y:S04]  /*24b0*/  STL.64 [R1+0x8], R190 ;  /* 0x000008be01007387 */ /* 0x000fe80000100a00 */
        /* <DEDUP_REMOVED lines=11> */
[----:B------:R1:W-:Y:S04]  /*2570*/  STL.64 [R1+0x68], R214 ;  /* 0x000068d601007387 */ /* 0x0003e80000100a00 */
        /* <DEDUP_REMOVED lines=18> */
[----:B-1----:R-:W3:Y:S04]  /*26a0*/  LDL.LU.64 R214, [R1+0x168] ;  /* 0x0001680001d67983 */ /* 0x002ee80000300a00 */
[----:B------:R-:W3:Y:S04]  /*26b0*/  LDL.LU.64 R212, [R1+0x160] ;  /* 0x0001600001d47983 */ /* 0x000ee80000300a00 */
        /* <DEDUP_REMOVED lines=11> */
[----:B------:R-:W3:Y:S01]  /*2770*/  LDL.LU.64 R188, [R1+0x100] ;  /* 0x0001000001bc7983 */ /* 0x000ee20000300a00 */
[----:B------:R-:W-:Y:S01]  /*2780*/  UIADD3 UR4, UR8, 0x180, URZ ;  /* 0x0000018008047890 */ /* 0x000fe2000fffe03f */
[----:B------:R-:W-:Y:S01]  /*2790*/  UMOV UR5, 0x40000040 ;  /* 0x4000004000057882 */ /* 0x000fe20000000000 */
[----:B---3--:R-:W-:-:S07]  /*27a0*/  WARPGROUP.ARRIVE ;  /* 0x00000000000079c5 */ /* 0x008fce0000000000 */
[----:B------:R-:W-:Y:S01]  /*27b0*/  HGMMA.64x128x16.F32.BF16 R152, gdesc[UR4].tnspA.tnspB, R152, gsb0 ;  /* 0x61e00000049879f0 */ /* 0x000fe20008001898 */
[----:B------:R-:W-:Y:S01]  /*27c0*/  UIADD3 UR4, UR8, 0x280, URZ ;  /* 0x0000028008047890 */ /* 0x000fe2000fffe03f */
[----:B------:R-:W-:Y:S01]  /*27d0*/  UMOV UR5, 0x40000040 ;  /* 0x4000004000057882 */ /* 0x000fe20000000000 */
[----:B------:R-:W-:Y:S02]  /*27e0*/  WARPGROUP.DEPBAR.LE gsb0, 0x0 ;  /* 0x00008000000079c5 */ /* 0x000fe40000010000 */
[----:B------:R-:W-:-:S07]  /*27f0*/  WARPGROUP.ARRIVE ;  /* 0x00000000000079c5 */ /* 0x000fce0000000000 */
[----:B------:R-:W-:Y:S01]  /*2800*/  HGMMA.64x128x16.F32.BF16 R88, gdesc[UR4].tnspA.tnspB, R88, gsb0 ;  /* 0x61e00000045879f0 */ /* 0x000fe20008001858 */
[----:B------:R-:W-:Y:S01]  /*2810*/  UIADD3 UR4, UR8, 0x380, URZ ;  /* 0x0000038008047890 */ /* 0x000fe2000fffe03f */
[----:B------:R-:W-:Y:S01]  /*2820*/  UMOV UR5, 0x40000040 ;  /* 0x4000004000057882 */ /* 0x000fe20000000000 */
[----:B------:R-:W-:Y:S02]  /*2830*/  WARPGROUP.DEPBAR.LE gsb0, 0x0 ;  /* 0x00008000000079c5 */ /* 0x000fe40000010000 */
[----:B------:R-:W-:-:S07]  /*2840*/  WARPGROUP.ARRIVE ;  /* 0x00000000000079c5 */ /* 0x000fce0000000000 */
[----:B------:R-:W-:Y:S01]  /*2850*/  HGMMA.64x128x16.F32.BF16 R24, gdesc[UR4].tnspA.tnspB, R24, gsb0 ;  /* 0x61e00000041879f0 */ /* 0x000fe20008001818 */
[----:B--2---:R-:W-:Y:S02]  /*2860*/  UMOV UR4, 0x1 ;  /* 0x0000000100047882 */ /* 0x004fe40000000000 */
[----:B------:R-:W-:-:S03]  /*2870*/  WARPGROUP.DEPBAR.LE gsb0, 0x0 ;  /* 0x00008000000079c5 */ /* 0x000fc60000010000 */
.L_x_11:
[----:B------:R-:W-:-:S04]  /*2880*/  UISETP.LT.AND UP0, UPT, UR39, 0x1, UPT ;  /* 0x000000012700788c */ /* 0x000fc8000bf01270 */
[----:B------:R-:W-:-:S04]  /*2890*/  USEL UR5, UR39, 0x1, UP0 ;  /* 0x0000000127057887 */ /* 0x000fc80008000000 */
[----:B------:R-:W-:-:S04]  /*28a0*/  UIADD3 UR39, -UR5, UR39, URZ ;  /* 0x0000002705277290 */ /* 0x000fc8000fffe13f */
[----:B------:R-:W-:-:S06]  /*28b0*/  UISETP.GE.AND UP0, UPT, UR39, 0x1, UPT ;  /* 0x000000012700788c */ /* 0x000fcc000bf06270 */
[----:B------:R-:W-:-:S13]  /*28c0*/  PLOP3.LUT P1, PT, PT, PT, UP0, 0x80, 0x0 ;  /* 0x000000000000781c */ /* 0x000fda0003f2f008 */
[----:B------:R-:W-:Y:S05]  /*28d0*/  @!P1 BRA `(.L_x_14) ;  /* 0x0000001400989947 */ /* 0x000fea0003800000 */
[----:B------:R-:W-:Y:S01]  /*28e0*/  IMAD.MOV.U32 R4, RZ, RZ, RZ ;  /* 0x000000ffff047224 */ /* 0x000fe200078e00ff */
[----:B------:R-:W-:Y:S01]  /*28f0*/  ULOP3.LUT UR18, UR15, 0x1, URZ, 0xfc, !UPT ;  /* 0x000000010f127892 */ /* 0x000fe2000f8efc3f */
[----:B------:R-:W-:Y:S01]  /*2900*/  IMAD.U32 R3, RZ, RZ, UR39 ;  /* 0x00000027ff037e24 */ /* 0x000fe2000f8e00ff */
[----:B------:R-:W-:Y:S01]  /*2910*/  UISETP.NE.U32.AND UP0, UPT, UR4, URZ, UPT ;  /* 0x0000003f0400728c */ /* 0x000fe2000bf05070 */
[----:B------:R-:W-:-:S10]  /*2920*/  UMOV UR5, URZ ;  /* 0x0000003f00057c82 */ /* 0x000fd40008000000 */
.L_x_19:
[----:B------:R-:W-:-:S06]  /*2930*/  UISETP.NE.AND UP1, UPT, UR18, 0x3, UPT ;  /* 0x000000031200788c */ /* 0x000fcc000bf25270 */
[----:B------:R-:W-:-:S13]  /*2940*/  PLOP3.LUT P2, PT, PT, PT, UP1, 0x80, 0x0 ;  /* 0x000000000000781c */ /* 0x000fda0003f4f018 */
[----:B------:R-:W-:Y:S05]  /*2950*/  @!P2 BRA `(.L_x_15) ;  /* 0x000000000004a947 */ /* 0x000fea0003800000 */
[----:B------:R-:W-:Y:S01]  /*2960*/  BPT.TRAP 0x1 ;  /* 0x000000040000795c */ /* 0x000fe20000300000 */
.L_x_15:
[----:B------:R-:W1:Y:S01]  /*2970*/  S2UR UR7, SR_CgaCtaId ;  /* 0x00000000000779c3 */ /* 0x000e620000008800 */
[----:B------:R-:W-:Y:S01]  /*2980*/  UMOV UR6, 0x400 ;  /* 0x0000040000067882 */ /* 0x000fe20000000000 */
[----:B------:R-:W-:Y:S01]  /*2990*/  SHF.L.U32 R2, R4, 0x1f, RZ ;  /* 0x0000001f04027819 */ /* 0x000fe200000006ff */
[----:B-1----:R-:W-:-:S04]  /*29a0*/  ULEA UR6, UR7, UR6, 0x18 ;  /* 0x0000000607067291 */ /* 0x002fc8000f8ec03f */
[----:B------:R-:W-:-:S12]  /*29b0*/  ULEA UR7, UR4, UR6, 0x3 ;  /* 0x0000000604077291 */ /* 0x000fd8000f8e183f */
.L_x_16:
[----:B-1----:R-:W-:-:S04]  /*29c0*/  IMAD.U32 R0, RZ, RZ, UR7 ;  /* 0x00000007ff007e24 */ /* 0x002fc8000f8e00ff */
[----:B------:R1:W2:Y:S03]  /*29d0*/  SYNCS.PHASECHK.TRANS64.TRYWAIT P1, [R0+URZ+0x36000], R2 ;  /* 0x03600002000075a7 */ /* 0x0002a6000802017f */
[----:B--2---:R-:W-:Y:S05]  /*29e0*/  @!P1 NANOSLEEP.SYNCS 0x989680 ;  /* 0x009896800000995d */ /* 0x004fea0003900000 */
[----:B------:R-:W2:Y:S02]  /*29f0*/  @!P1 SYNCS.PHASECHK.TRANS64 P1, [R0+URZ+0x36000], R2 ;  /* 0x03600002000095a7 */ /* 0x000ea4000802007f */
[----:B--2---:R-:W-:Y:S05]  /*2a00*/  @!P1 BRA `(.L_x_16) ;  /* 0xfffffffc00ec9947 */ /* 0x004fea000383ffff */
        /* <DEDUP_REMOVED lines=32> */
[----:B--2---:R-:W2:Y:S04]  /*2c10*/  LDL.LU.64 R24, [R1] ;  /* 0x0000000001187983 */ /* 0x004ea80000300a00 */
[----:B------:R-:W2:Y:S04]  /*2c20*/  LDL.LU.64 R26, [R1+0x8] ;  /* 0x00000800011a7983 */ /* 0x000ea80000300a00 */
        /* <DEDUP_REMOVED lines=29> */
[----:B------:R-:W2:Y:S01]  /*2e00*/  LDL.LU.64 R86, [R1+0xf8] ;  /* 0x0000f80001567983 */ /* 0x000ea20000300a00 */
[----:B------:R-:W-:Y:S01]  /*2e10*/  UIADD3 UR7, UR6, 0x24000, URZ ;  /* 0x0002400006077890 */ /* 0x000fe2000fffe03f */
[----:B------:R-:W-:Y:S01]  /*2e20*/  UMOV UR9, 0x40000040 ;  /* 0x4000004000097882 */ /* 0x000fe20000000000 */
[----:B------:R-:W-:-:S02]  /*2e30*/  UMOV UR11, 0x40000040 ;  /* 0x40000040000b7882 */ /* 0x000fc40000000000 */
[----:B------:R-:W-:Y:S02]  /*2e40*/  USHF.R.U32.HI UR8, URZ, 0x4, UR7 ;  /* 0x000000043f087899 */ /* 0x000fe40008011607 */
[----:B------:R-:W-:Y:S02]  /*2e50*/  USHF.R.U32.HI UR7, URZ, 0x4, UR6 ;  /* 0x000000043f077899 */ /* 0x000fe40008011606 */
[----:B------:R-:W-:Y:S02]  /*2e60*/  ULOP3.LUT UR8, UR8, 0x3fff, URZ, 0xc0, !UPT ;  /* 0x00003fff08087892 */ /* 0x000fe4000f8ec03f */
[----:B------:R-:W-:Y:S02]  /*2e70*/  ULOP3.LUT UR7, UR7, 0x3fff, URZ, 0xc0, !UPT ;  /* 0x00003fff07077892 */ /* 0x000fe4000f8ec03f */
[----:B------:R-:W-:Y:S02]  /*2e80*/  ULOP3.LUT UR8, UR8, 0x1000000, URZ, 0xfc, !UPT ;  /* 0x0100000008087892 */ /* 0x000fe4000f8efc3f */
[----:B------:R-:W-:-:S02]  /*2e90*/  ULEA UR7, UR4, UR7, 0xa ;  /* 0x0000000704077291 */ /* 0x000fc4000f8e503f */
[----:B------:R-:W-:-:S05]  /*2ea0*/  ULEA UR17, UR4, UR8, 0x9 ;  /* 0x0000000804117291 */ /* 0x000fca000f8e483f */
[----:B------:R-:W-:Y:S02]  /*2eb0*/  UMOV UR8, UR7 ;  /* 0x0000000700087c82 */ /* 0x000fe40008000000 */
[----:B------:R-:W-:Y:S01]  /*2ec0*/  UMOV UR10, UR17 ;  /* 0x00000011000a7c82 */ /* 0x000fe20008000000 */
[----:B--2---:R-:W-:-:S06]  /*2ed0*/  WARPGROUP.ARRIVE ;  /* 0x00000000000079c5 */ /* 0x004fcc0000000000 */
[----:B------:R-:W-:Y:S01]  /*2ee0*/  HGMMA.64x128x16.F32.BF16 R24, gdesc[UR8].tnspA.tnspB, R24, UP0, gsb0 ;  /* 0x61e00000081879f0 */ /* 0x000fe2000b801818 */
[----:B------:R-:W-:Y:S01]  /*2ef0*/  UIADD3 UR8, UR7, 0x100, URZ ;  /* 0x0000010007087890 */ /* 0x000fe2000fffe03f */
[----:B------:R-:W-:Y:S01]  /*2f00*/  UMOV UR9, 0x40000040 ;  /* 0x4000004000097882 */ /* 0x000fe20000000000 */
[----:B------:R-:W-:Y:S02]  /*2f10*/  WARPGROUP.DEPBAR.LE gsb0, 0x0 ;  /* 0x00008000000079c5 */ /* 0x000fe40000010000 */
[----:B------:R-:W-:Y:S01]  /*2f20*/  STL.64 [R1], R24 ;  /* 0x0000001801007387 */ /* 0x000fe20000100a00 */
[----:B-1----:R-:W-:Y:S02]  /*2f30*/  IMAD.MOV.U32 R2, RZ, RZ, R86 ;  /* 0x000000ffff027224 */ /* 0x002fe400078e0056 */
[----:B------:R-:W-:Y:S01]  /*2f40*/  IMAD.MOV.U32 R0, RZ, RZ, R87 ;  /* 0x000000ffff007224 */ /* 0x000fe200078e0057 */
[----:B------:R-:W-:Y:S01]  /*2f50*/  STL.64 [R1+0x8], R26 ;  /* 0x0000081a01007387 */ /* 0x000fe20000100a00 */
[----:B------:R-:W-:-:S02]  /*2f60*/  IMAD.MOV.U32 R7, RZ, RZ, R84 ;  /* 0x000000ffff077224 */ /* 0x000fc400078e0054 */
[----:B------:R-:W-:Y:S01]  /*2f70*/  IMAD.MOV.U32 R6, RZ, RZ, R85 ;  /* 0x000000ffff067224 */ /* 0x000fe200078e0055 */
[----:B------:R-:W-:Y:S01]  /*2f80*/  STL.64 [R1+0x10], R28 ;  /* 0x0000101c01007387 */ /* 0x000fe20000100a00 */
[----:B------:R-:W-:Y:S02]  /*2f90*/  IMAD.MOV.U32 R9, RZ, RZ, R82 ;  /* 0x000000ffff097224 */ /* 0x000fe400078e0052 */
[----:B------:R-:W-:Y:S01]  /*2fa0*/  IMAD.MOV.U32 R8, RZ, RZ, R83 ;  /* 0x000000ffff087224 */ /* 0x000fe200078e0053 */
[----:B------:R1:W-:Y:S01]  /*2fb0*/  STL [R1+0x18], R30 ;  /* 0x0000181e01007387 */ /* 0x0003e20000100800 */
[----:B------:R-:W-:Y:S02]  /*2fc0*/  IMAD.MOV.U32 R11, RZ, RZ, R80 ;  /* 0x000000ffff0b7224 */ /* 0x000fe400078e0050 */
[----:B------:R-:W-:Y:S01]  /*2fd0*/  IMAD.MOV.U32 R10, RZ, RZ, R81 ;  /* 0x000000ffff0a7224 */ /* 0x000fe200078e0051 */
[----:B------:R-:W2:Y:S01]  /*2fe0*/  LDL.LU.64 R86, [R1+0x268] ;  /* 0x0002680001567983 */ /* 0x000ea20000300a00 */
[----:B------:R-:W-:-:S02]  /*2ff0*/  IMAD.MOV.U32 R13, RZ, RZ, R78 ;  /* 0x000000ffff0d7224 */ /* 0x000fc400078e004e */
[----:B------:R-:W-:Y:S01]  /*3000*/  IMAD.MOV.U32 R12, RZ, RZ, R79 ;  /* 0x000000ffff0c7224 */ /* 0x000fe200078e004f */
[----:B------:R-:W2:Y:S01]  /*3010*/  LDL.LU.64 R84, [R1+0x260] ;  /* 0x0002600001547983 */ /* 0x000ea20000300a00 */
[----:B------:R-:W-:Y:S02]  /*3020*/  IMAD.MOV.U32 R15, RZ, RZ, R76 ;  /* 0x000000ffff0f7224 */ /* 0x000fe400078e004c */
[----:B------:R-:W-:Y:S01]  /*3030*/  IMAD.MOV.U32 R14, RZ, RZ, R77 ;  /* 0x000000ffff0e7224 */ /* 0x000fe200078e004d */
[----:B------:R-:W2:Y:S01]  /*3040*/  LDL.LU.64 R82, [R1+0x258] ;  /* 0x0002580001527983 */ /* 0x000ea20000300a00 */
        /* <DEDUP_REMOVED lines=18> */
[----:B------:R-:W-:Y:S01]  /*3170*/  IMAD.MOV.U32 R226, RZ, RZ, R62 ;  /* 0x000000ffffe27224 */ /* 0x000fe200078e003e */
[----:B------:R-:W-:Y:S01]  /*3180*/  WARPGROUP.ARRIVE ;  /* 0x00000000000079c5 */ /* 0x000fe20000000000 */
[----:B------:R-:W-:Y:S01]  /*3190*/  IMAD.MOV.U32 R227, RZ, RZ, R63 ;  /* 0x000000ffffe37224 */ /* 0x000fe200078e003f */
[----:B------:R-:W2:Y:S01]  /*31a0*/  LDL.LU.64 R68, [R1+0x220] ;  /* 0x0002200001447983 */ /* 0x000ea20000300a00 */
[----:B------:R-:W-:-:S02]  /*31b0*/  IMAD.MOV.U32 R224, RZ, RZ, R60 ;  /* 0x000000ffffe07224 */ /* 0x000fc400078e003c */
[----:B------:R-:W-:Y:S01]  /*31c0*/  IMAD.MOV.U32 R225, RZ, RZ, R61 ;  /* 0x000000ffffe17224 */ /* 0x000fe200078e003d */
[----:B------:R-:W2:Y:S01]  /*31d0*/  LDL.LU.64 R66, [R1+0x218] ;  /* 0x0002180001427983 */ /* 0x000ea20000300a00 */
[----:B------:R-:W-:Y:S01]  /*31e0*/  IMAD.MOV.U32 R222, RZ, RZ, R58 ;  /* 0x000000ffffde7224 */ /* 0x000fe200078e003a */
[----:B------:R-:W-:Y:S01]  /*31f0*/  HGMMA.64x128x16.F32.BF16 R152, gdesc[UR8].tnspA.tnspB, R152, UP0, gsb0 ;  /* 0x61e00000089879f0 */ /* 0x000fe2000b801898 */
        /* <DEDUP_REMOVED lines=41> */
[----:B------:R-:W-:-:S03]  /*3490*/  IMAD.MOV.U32 R252, RZ, RZ, R31 ;  /* 0x000000fffffc7224 */ /* 0x000fc600078e001f */
[----:B------:R-:W2:Y:S04]  /*34a0*/  LDL.LU.64 R36, [R1+0x1a0] ;  /* 0x0001a00001247983 */ /* 0x000ea80000300a00 */
[----:B------:R-:W2:Y:S04]  /*34b0*/  LDL.LU.64 R34, [R1+0x198] ;  /* 0x0001980001227983 */ /* 0x000ea80000300a00 */
[----:B------:R-:W2:Y:S04]  /*34c0*/  LDL.LU.64 R32, [R1+0x190] ;  /* 0x0001900001207983 */ /* 0x000ea80000300a00 */
[----:B-1----:R-:W2:Y:S04]  /*34d0*/  LDL.LU.64 R30, [R1+0x188] ;  /* 0x00018800011e7983 */ /* 0x002ea80000300a00 */
[----:B------:R-:W2:Y:S04]  /*34e0*/  LDL.LU.64 R28, [R1+0x180] ;  /* 0x00018000011c7983 */ /* 0x000ea80000300a00 */
[----:B------:R-:W2:Y:S04]  /*34f0*/  LDL.LU.64 R26, [R1+0x178] ;  /* 0x00017800011a7983 */ /* 0x000ea80000300a00 */
[----:B------:R-:W2:Y:S01]  /*3500*/  LDL.LU.64 R24, [R1+0x170] ;  /* 0x0001700001187983 */ /* 0x000ea20000300a00 */
[----:B------:R-:W-:-:S03]  /*3510*/  WARPGROUP.DEPBAR.LE gsb0, 0x0 ;  /* 0x00008000000079c5 */ /* 0x000fc60000010000 */
        /* <DEDUP_REMOVED lines=14> */
[----:B-1----:R-:W3:Y:S04]  /*3600*/  LDL.LU R188, [R1] ;  /* 0x0000000001bc7983 */ /* 0x002ee80000300800 */
[----:B------:R-:W3:Y:S04]  /*3610*/  LDL.LU R189, [R1+0x4] ;  /* 0x0000040001bd7983 */ /* 0x000ee80000300800 */
[----:B------:R-:W3:Y:S04]  /*3620*/  LDL.LU R190, [R1+0x8] ;  /* 0x0000080001be7983 */ /* 0x000ee80000300800 */
[----:B------:R-:W3:Y:S04]  /*3630*/  LDL.LU R191, [R1+0xc] ;  /* 0x00000c0001bf7983 */ /* 0x000ee80000300800 */
[----:B------:R-:W3:Y:S04]  /*3640*/  LDL.LU R192, [R1+0x10] ;  /* 0x0000100001c07983 */ /* 0x000ee80000300800 */
[----:B------:R-:W3:Y:S04]  /*3650*/  LDL.LU R193, [R1+0x14] ;  /* 0x0000140001c17983 */ /* 0x000ee80000300800 */
[----:B------:R-:W3:Y:S01]  /*3660*/  LDL.LU R194, [R1+0x18] ;  /* 0x0000180001c27983 */ /* 0x000ee20000300800 */
[----:B------:R-:W-:Y:S01]  /*3670*/  UIADD3 UR8, UR7, 0x200, URZ ;  /* 0x0000020007087890 */ /* 0x000fe2000fffe03f */
[----:B------:R-:W-:Y:S01]  /*3680*/  WARPGROUP.ARRIVE ;  /* 0x00000000000079c5 */ /* 0x000fe20000000000 */
[----:B------:R-:W-:-:S07]  /*3690*/  UMOV UR9, 0x40000040 ;  /* 0x4000004000097882 */ /* 0x000fce0000000000 */
[----:B------:R-:W-:Y:S01]  /*36a0*/  HGMMA.64x128x16.F32.BF16 R88, gdesc[UR8].tnspA.tnspB, R88, UP0, gsb0 ;  /* 0x61e00000085879f0 */ /* 0x000fe2000b801858 */
[----:B------:R-:W-:Y:S01]  /*36b0*/  UIADD3 UR8, UR7, 0x300, URZ ;  /* 0x0000030007087890 */ /* 0x000fe2000fffe03f */
[----:B------:R-:W-:Y:S01]  /*36c0*/  UMOV UR9, 0x40000040 ;  /* 0x4000004000097882 */ /* 0x000fe20000000000 */
        /* <DEDUP_REMOVED lines=10> */
[----:B------:R-:W-:Y:S01]  /*3770*/  IMAD.MOV.U32 R206, RZ, RZ, R241 ;  /* 0x000000ffffce7224 */ /* 0x000fe200078e00f1 */
[----:B------:R-:W-:-:S02]  /*3780*/  WARPGROUP.DEPBAR.LE gsb0, 0x0 ;  /* 0x00008000000079c5 */ /* 0x000fc40000010000 */
[----:B--2---:R-:W-:-:S06]  /*3790*/  WARPGROUP.ARRIVE ;  /* 0x00000000000079c5 */ /* 0x004fcc0000000000 */
[----:B------:R-:W-:Y:S01]  /*37a0*/  HGMMA.64x128x16.F32.BF16 R24, gdesc[UR8].tnspA.tnspB, R24, UP0, gsb0 ;  /* 0x61e00000081879f0 */ /* 0x000fe2000b801818 */
        /* <DEDUP_REMOVED lines=30> */
[----:B------:R-:W-:-:S02]  /*3990*/  UIADD3 UR8, UR7, 0x80, URZ ;  /* 0x0000008007087890 */ /* 0x000fc4000fffe03f */
[----:B------:R-:W-:Y:S01]  /*39a0*/  UIADD3 UR10, UR17, 0x80, URZ ;  /* 0x00000080110a7890 */ /* 0x000fe2000fffe03f */
[----:B------:R-:W-:Y:S01]  /*39b0*/  UMOV UR9, 0x40000040 ;  /* 0x4000004000097882 */ /* 0x000fe20000000000 */
[----:B------:R-:W-:Y:S01]  /*39c0*/  UMOV UR11, 0x40000040 ;  /* 0x40000040000b7882 */ /* 0x000fe20000000000 */
[----:B------:R-:W-:Y:S02]  /*39d0*/  WARPGROUP.DEPBAR.LE gsb0, 0x0 ;  /* 0x00008000000079c5 */ /* 0x000fe40000010000 */
[----:B---3--:R-:W-:-:S06]  /*39e0*/  WARPGROUP.ARRIVE ;  /* 0x00000000000079c5 */ /* 0x008fcc0000000000 */
        /* <DEDUP_REMOVED lines=61> */
[----:B------:R-:W-:Y:S03]  /*3dc0*/  HGMMA.64x128x16.F32.BF16 R24, gdesc[UR8].tnspA.tnspB, R24, gsb0 ;  /* 0x61e00000081879f0 */ /* 0x000fe60008001818 */
[----:B------:R-:W-:Y:S02]  /*3dd0*/  WARPGROUP.DEPBAR.LE gsb0, 0x0 ;  /* 0x00008000000079c5 */ /* 0x000fe40000010000 */
[----:B--2---:R-:W-:Y:S05]  /*3de0*/  @!P2 BRA `(.L_x_17) ;  /* 0x000000000004a947 */ /* 0x004fea0003800000 */
[----:B------:R-:W-:Y:S01]  /*3df0*/  BPT.TRAP 0x1 ;  /* 0x000000040000795c */ /* 0x000fe20000300000 */
.L_x_17:
[----:B------:R-:W-:Y:S02]  /*3e00*/  UISETP.GT.U32.AND UP0, UPT, UR15, 0x1, UPT ;  /* 0x000000010f00788c */ /* 0x000fe4000bf04070 */
[----:B------:R-:W-:-:S04]  /*3e10*/  ULEA UR6, UR5, UR6, 0x3 ;  /* 0x0000000605067291 */ /* 0x000fc8000f8e183f */
[----:B------:R-:W-:Y:S01]  /*3e20*/  UIADD3 UR6, UR6, 0x36048, URZ ;  /* 0x0003604806067890 */ /* 0x000fe2000fffe03f */
[----:B------:R-:W-:-:S03]  /*3e30*/  PLOP3.LUT P1, PT, PT, PT, UP0, 0x80, 0x0 ;  /* 0x000000000000781c */ /* 0x000fc60003f2f008 */
[----:B------:R-:W-:-:S09]  /*3e40*/  UPRMT UR6, URZ, 0x654, UR6 ;  /* 0x000006543f067896 */ /* 0x000fd20008000006 */
[----:B------:R-:W-:Y:S01]  /*3e50*/  SYNCS.ARRIVE.TRANS64.RED.A1T0 RZ, [UR6], RZ ;  /* 0x000000ffffff79a7 */ /* 0x000fe20008100406 */
[----:B------:R-:W-:Y:S05]  /*3e60*/  @P1 BRA `(.L_x_18) ;  /* 0x0000000000041947 */ /* 0x000fea0003800000 */
[----:B------:R-:W-:Y:S01]  /*3e70*/  BPT.TRAP 0x1 ;  /* 0x000000040000795c */ /* 0x000fe20000300000 */
.L_x_18:
[----:B------:R-:W-:Y:S01]  /*3e80*/  UIADD3 UR4, UR4, 0x1, URZ ;  /* 0x0000000104047890 */ /* 0x000fe2000fffe03f */
[C---:B------:R-:W-:Y:S01]  /*3e90*/  ISETP.GT.AND P1, PT, R3.reuse, 0x1, PT ;  /* 0x000000010300780c */ /* 0x040fe20003f24270 */
[----:B------:R-:W-:Y:S01]  /*3ea0*/  UIADD3 UR5, UR5, 0x1, URZ ;  /* 0x0000000105057890 */ /* 0x000fe2000fffe03f */
[----:B------:R-:W-:Y:S01]  /*3eb0*/  VIADD R3, R3, 0xffffffff ;  /* 0xffffffff03037836 */ /* 0x000fe20000000000 */
[----:B------:R-:W-:Y:S02]  /*3ec0*/  UISETP.NE.AND UP0, UPT, UR4, 0x9, UPT ;  /* 0x000000090400788c */ /* 0x000fe4000bf05270 */
[----:B------:R-:W-:Y:S02]  /*3ed0*/  UISETP.NE.AND UP1, UPT, UR5, 0x9, UPT ;  /* 0x000000090500788c */ /* 0x000fe4000bf25270 */
[----:B------:R-:W-:Y:S02]  /*3ee0*/  USEL UR6, URZ, 0x1, UP0 ;  /* 0x000000013f067887 */ /* 0x000fe40008000000 */
[----:B------:R-:W-:-:S02]  /*3ef0*/  USEL UR4, UR4, URZ, UP0 ;  /* 0x0000003f04047287 */ /* 0x000fc40008000000 */
[----:B------:R-:W-:Y:S02]  /*3f00*/  USEL UR5, UR5, URZ, UP1 ;  /* 0x0000003f05057287 */ /* 0x000fe40008800000 */
[----:B------:R-:W-:Y:S01]  /*3f10*/  UPLOP3.LUT UP0, UPT, UPT, UPT, UPT, 0x80, 0x0 ;  /* 0x000000000000789c */ /* 0x000fe20003f0f070 */
[----:B------:R-:W-:Y:S01]  /*3f20*/  LOP3.LUT R4, R4, UR6, RZ, 0x3c, !PT ;  /* 0x0000000604047c12 */ /* 0x000fe2000f8e3cff */
[----:B------:R-:W-:Y:S09]  /*3f30*/  @P1 BRA `(.L_x_19) ;  /* 0xffffffe8007c1947 */ /* 0x000ff2000383ffff */
.L_x_14:
[----:B------:R-:W-:Y:S05]  /*3f40*/  @!P0 BRA `(.L_x_20) ;  /* 0x00000000004c8947 */ /* 0x000fea0003800000 */
[----:B------:R-:W-:-:S04]  /*3f50*/  ULOP3.LUT UR4, UR15, 0x1, URZ, 0xfc, !UPT ;  /* 0x000000010f047892 */ /* 0x000fc8000f8efc3f */
[----:B------:R-:W-:-:S06]  /*3f60*/  UISETP.NE.AND UP0, UPT, UR4, 0x3, UPT ;  /* 0x000000030400788c */ /* 0x000fcc000bf05270 */
[----:B------:R-:W-:-:S13]  /*3f70*/  PLOP3.LUT P0, PT, PT, PT, UP0, 0x80, 0x0 ;  /* 0x000000000000781c */ /* 0x000fda0003f0f008 */
[----:B------:R-:W-:Y:S05]  /*3f80*/  @!P0 BRA `(.L_x_21) ;  /* 0x0000000000048947 */ /* 0x000fea0003800000 */
[----:B------:R-:W-:Y:S01]  /*3f90*/  BPT.TRAP 0x1 ;  /* 0x000000040000795c */ /* 0x000fe20000300000 */
.L_x_21:
[----:B------:R-:W1:Y:S01]  /*3fa0*/  S2UR UR6, SR_CgaCtaId ;  /* 0x00000000000679c3 */ /* 0x000e620000008800 */
[----:B------:R-:W-:Y:S02]  /*3fb0*/  UIMAD.WIDE.U32 UR4, UR39, 0x38e38e39, URZ ;  /* 0x38e38e39270478a5 */ /* 0x000fe4000f8e003f */
[----:B------:R-:W-:Y:S02]  /*3fc0*/  UISETP.GT.U32.AND UP0, UPT, UR15, 0x1, UPT ;  /* 0x000000010f00788c */ /* 0x000fe4000bf04070 */
[----:B------:R-:W-:-:S03]  /*3fd0*/  USHF.R.U32.HI UR4, URZ, 0x1, UR5 ;  /* 0x000000013f047899 */ /* 0x000fc60008011605 */
[----:B------:R-:W-:Y:S01]  /*3fe0*/  UMOV UR5, 0x400 ;  /* 0x0000040000057882 */ /* 0x000fe20000000000 */
[----:B------:R-:W-:Y:S01]  /*3ff0*/  UIMAD UR4, UR4, -0x9, UR39 ;  /* 0xfffffff7040478a4 */ /* 0x000fe2000f8e0227 */
[----:B------:R-:W-:Y:S01]  /*4000*/  PLOP3.LUT P0, PT, PT, PT, UP0, 0x80, 0x0 ;  /* 0x000000000000781c */ /* 0x000fe20003f0f008 */
[----:B-1----:R-:W-:-:S04]  /*4010*/  ULEA UR5, UR6, UR5, 0x18 ;  /* 0x0000000506057291 */ /* 0x002fc8000f8ec03f */
[----:B------:R-:W-:-:S04]  /*4020*/  ULEA UR4, UR4, UR5, 0x3 ;  /* 0x0000000504047291 */ /* 0x000fc8000f8e183f */
[----:B------:R-:W-:-:S04]  /*4030*/  UIADD3 UR4, UR4, 0x36048, URZ ;  /* 0x0003604804047890 */ /* 0x000fc8000fffe03f */
[----:B------:R-:W-:-:S09]  /*4040*/  UPRMT UR4, URZ, 0x654, UR4 ;  /* 0x000006543f047896 */ /* 0x000fd20008000004 */
[----:B------:R-:W-:Y:S01]  /*4050*/  SYNCS.ARRIVE.TRANS64.RED.A1T0 RZ, [UR4], RZ ;  /* 0x000000ffffff79a7 */ /* 0x000fe20008100404 */
[----:B------:R-:W-:Y:S05]  /*4060*/  @P0 BRA `(.L_x_20) ;  /* 0x0000000000040947 */ /* 0x000fea0003800000 */
[----:B------:R-:W-:Y:S01]  /*4070*/  BPT.TRAP 0x1 ;  /* 0x000000040000795c */ /* 0x000fe20000300000 */
.L_x_20:
[----:B------:R-:W-:Y:S01]  /*4080*/  SHF.R.S32.HI R4, RZ, 0x1f, R5 ;  /* 0x0000001fff047819 */ /* 0x000fe20000011405 */
[----:B------:R-:W1:Y:S01]  /*4090*/  S2R R6, SR_CTAID.X ;  /* 0x0000000000067919 */ /* 0x000e620000002500 */
[----:B------:R-:W-:Y:S01]  /*40a0*/  ULDC.64 UR8, c[0x0][0x280] ;  /* 0x0000a00000087ab9 */ /* 0x000fe20000000a00 */
[----:B------:R-:W-:Y:S01]  /*40b0*/  ULDC.64 UR10, c[0x0][0x658] ;  /* 0x00019600000a7ab9 */ /* 0x000fe20000000a00 */
[----:B------:R-:W-:Y:S01]  /*40c0*/  LEA.HI R0, R4, R5, RZ, 0x2 ;  /* 0x0000000504007211 */ /* 0x000fe200078f10ff */
[----:B------:R-:W-:Y:S02]  /*40d0*/  USHF.L.U32 UR19, UR36, 0x7, URZ ;  /* 0x0000000724137899 */ /* 0x000fe4000800063f */
[----:B------:R-:W-:Y:S01]  /*40e0*/  USHF.R.S32.HI UR6, URZ, 0x1f, UR37 ;  /* 0x0000001f3f067899 */ /* 0x000fe20008011425 */
[--C-:B------:R-:W-:Y:S01]  /*40f0*/  SHF.R.S32.HI R2, RZ, 0x2, R0.reuse ;  /* 0x00000002ff027819 */ /* 0x100fe20000011400 */
[----:B------:R-:W-:Y:S01]  /*4100*/  USHF.R.S32.HI UR18, URZ, 0x1f, UR19 ;  /* 0x0000001f3f127899 */ /* 0x000fe20008011413 */
[----:B------:R-:W-:Y:S01]  /*4110*/  SHF.R.S32.HI R3, RZ, 0x1f, R0 ;  /* 0x0000001fff037819 */ /* 0x000fe20000011400 */
[----:B------:R-:W-:Y:S01]  /*4120*/  ULDC.64 UR4, c[0x0][0x660] ;  /* 0x0001980000047ab9 */ /* 0x000fe20000000a00 */
[----:B------:R-:W-:Y:S01]  /*4130*/  LOP3.LUT R0, R0, 0xfffffffc, RZ, 0xc0, !PT ;  /* 0xfffffffc00007812 */ /* 0x000fe200078ec0ff */
[----:B------:R-:W-:Y:S01]  /*4140*/  USHF.R.S32.HI UR17, URZ, 0x1f, UR23 ;  /* 0x0000001f3f117899 */ /* 0x000fe20008011417 */
[----:B------:R-:W-:-:S04]  /*4150*/  LEA.HI R3, R3, R2, RZ, 0x3 ;  /* 0x0000000203037211 */ /* 0x000fc800078f18ff */
[----:B------:R-:W-:-:S05]  /*4160*/  LOP3.LUT R3, R3, 0xfffffff8, RZ, 0xc0, !PT ;  /* 0xfffffff803037812 */ /* 0x000fca00078ec0ff */
[----:B------:R-:W-:Y:S01]  /*4170*/  IMAD.IADD R2, R2, 0x1, -R3 ;  /* 0x0000000102027824 */ /* 0x000fe200078e0a03 */
[----:B------:R-:W-:Y:S01]  /*4180*/  LEA.HI R3, R4, R5, RZ, 0x5 ;  /* 0x0000000504037211 */ /* 0x000fe200078f28ff */
[----:B------:R-:W-:-:S03]  /*4190*/  IMAD.IADD R5, R5, 0x1, -R0 ;  /* 0x0000000105057824 */ /* 0x000fc600078e0a00 */
[----:B------:R-:W-:Y:S01]  /*41a0*/  SHF.R.S32.HI R0, RZ, 0x5, R3 ;  /* 0x00000005ff007819 */ /* 0x000fe20000011403 */
[----:B------:R-:W-:Y:S01]  /*41b0*/  IMAD.SHL.U32 R12, R5, 0x2, RZ ;  /* 0x00000002050c7824 */ /* 0x000fe200078e00ff */
[----:B------:R-:W-:Y:S01]  /*41c0*/  SHF.R.S32.HI R3, RZ, 0x1f, R2 ;  /* 0x0000001fff037819 */ /* 0x000fe20000011402 */
[----:B-1----:R-:W-:-:S03]  /*41d0*/  IMAD.SHL.U32 R4, R6, 0x100, RZ ;  /* 0x0000010006047824 */ /* 0x002fc600078e00ff */
[----:B------:R-:W-:Y:S01]  /*41e0*/  SHF.R.S32.HI R13, RZ, 0x1f, R12 ;  /* 0x0000001fff0d7819 */ /* 0x000fe2000001140c */
[----:B------:R-:W-:Y:S01]  /*41f0*/  IMAD.WIDE R14, R0, 0x10, R2 ;  /* 0x00000010000e7825 */ /* 0x000fe200078e0202 */
[----:B------:R-:W-:-:S03]  /*4200*/  ISETP.GE.AND P0, PT, R4, UR8, PT ;  /* 0x0000000804007c0c */ /* 0x000fc6000bf06270 */
[----:B------:R-:W-:Y:S02]  /*4210*/  IMAD R0, R0, -0x10, -R4 ;  /* 0xfffffff000007824 */ /* 0x000fe400078e0a04 */
[----:B------:R-:W-:-:S03]  /*4220*/  IMAD.WIDE R14, R6, 0x100, R14 ;  /* 0x00000100060e7825 */ /* 0x000fc600078e020e */
[----:B------:R-:W-:Y:S01]  /*4230*/  IADD3 R0, R0, UR8, -R2 ;  /* 0x0000000800007c10 */ /* 0x000fe2000fffe802 */
[----:B------:R-:W-:Y:S02]  /*4240*/  IMAD R4, R15, UR10, RZ ;  /* 0x0000000a0f047c24 */ /* 0x000fe4000f8e02ff */
[----:B------:R-:W-:-:S04]  /*4250*/  IMAD.WIDE.U32 R2, R14, UR10, R12 ;  /* 0x0000000a0e027c25 */ /* 0x000fc8000f8e000c */
[----:B------:R-:W-:Y:S01]  /*4260*/  IMAD R4, R14, UR11, R4 ;  /* 0x0000000b0e047c24 */ /* 0x000fe2000f8e0204 */
[----:B------:R-:W-:-:S04]  /*4270*/  IADD3 R2, P1, R2, UR19, RZ ;  /* 0x0000001302027c10 */ /* 0x000fc8000ff3e0ff */
[----:B------:R-:W-:Y:S01]  /*4280*/  IADD3.X R3, R3, UR18, R4, P1, !PT ;  /* 0x0000001203037c10 */ /* 0x000fe20008ffe404 */
[----:B------:R-:W-:Y:S01]  /*4290*/  IMAD.U32 R4, RZ, RZ, UR4 ;  /* 0x00000004ff047e24 */ /* 0x000fe2000f8e00ff */
[----:B------:R-:W-:-:S03]  /*42a0*/  UIMAD UR4, UR6, UR4, URZ ;  /* 0x00000004060472a4 */ /* 0x000fc6000f8e023f */
[----:B------:R-:W-:Y:S01]  /*42b0*/  IMAD.WIDE.U32 R2, R4, UR37, R2 ;  /* 0x0000002504027c25 */ /* 0x000fe2000f8e0002 */
[----:B------:R-:W-:-:S06]  /*42c0*/  UIMAD UR4, UR37, UR5, UR4 ;  /* 0x00000005250472a4 */ /* 0x000fcc000f8e0204 */
[----:B------:R-:W-:Y:S01]  /*42d0*/  VIADD R3, R3, UR4 ;  /* 0x0000000403037c36 */ /* 0x000fe20008000000 */
[----:B------:R-:W-:Y:S02]  /*42e0*/  ULDC.64 UR4, c[0x0][0x670] ;  /* 0x00019c0000047ab9 */ /* 0x000fe40000000a00 */
[----:B------:R-:W-:Y:S01]  /*42f0*/  IMAD.U32 R4, RZ, RZ, UR4 ;  /* 0x00000004ff047e24 */ /* 0x000fe2000f8e00ff */
[----:B------:R-:W-:-:S03]  /*4300*/  UIMAD UR4, UR17, UR4, URZ ;  /* 0x00000004110472a4 */ /* 0x000fc6000f8e023f */
[----:B------:R-:W-:Y:S01]  /*4310*/  IMAD.WIDE.U32 R2, R4, UR23, R2 ;  /* 0x0000001704027c25 */ /* 0x000fe2000f8e0002 */
[----:B------:R-:W-:-:S03]  /*4320*/  UIMAD UR4, UR23, UR5, UR4 ;  /* 0x00000005170472a4 */ /* 0x000fc6000f8e0204 */
[----:B------:R-:W-:-:S03]  /*4330*/  IMAD.MOV.U32 R6, RZ, RZ, R2 ;  /* 0x000000ffff067224 */ /* 0x000fc600078e0002 */
[----:B------:R-:W-:Y:S01]  /*4340*/  VIADD R7, R3, UR4 ;  /* 0x0000000403077c36 */ /* 0x000fe20008000000 */
[----:B------:R-:W-:Y:S02]  /*4350*/  ULDC.64 UR4, c[0x0][0x668] ;  /* 0x00019a0000047ab9 */ /* 0x000fe40000000a00 */
[----:B------:R-:W-:-:S04]  /*4360*/  IMAD.U32 R2, RZ, RZ, UR4 ;  /* 0x00000004ff027e24 */ /* 0x000fc8000f8e00ff */
[----:B------:R-:W-:Y:S01]  /*4370*/  IMAD.WIDE.U32 R6, R2, UR38, R6 ;  /* 0x0000002602067c25 */ /* 0x000fe2000f8e0006 */
[----:B------:R-:W-:Y:S06]  /*4380*/  @P0 EXIT ;  /* 0x000000000000094d */ /* 0x000fec0003800000 */
[----:B------:R-:W-:Y:S02]  /*4390*/  ULDC UR7, c[0x0][0x288] ;  /* 0x0000a20000077ab9 */ /* 0x000fe40000000800 */
[----:B------:R-:W-:-:S04]  /*43a0*/  UISETP.GE.AND UP0, UPT, UR37, UR7, UPT ;  /* 0x000000072500728c */ /* 0x000fc8000bf06270 */
[----:B------:R-:W-:-:S06]  /*43b0*/  UISETP.GE.OR UP0, UPT, UR19, UR9, UP0 ;  /* 0x000000091300728c */ /* 0x000fcc0008706670 */
[----:B------:R-:W-:-:S13]  /*43c0*/  PLOP3.LUT P0, PT, PT, PT, UP0, 0x80, 0x0 ;  /* 0x000000000000781c */ /* 0x000fda0003f0f008 */
[----:B------:R-:W-:Y:S05]  /*43d0*/  @P0 EXIT ;  /* 0x000000000000094d */ /* 0x000fea0003800000 */
[----:B------:R-:W-:Y:S02]  /*43e0*/  ULDC UR7, c[0x0][0x28c] ;  /* 0x0000a30000077ab9 */ /* 0x000fe40000000800 */
[----:B------:R-:W-:-:S03]  /*43f0*/  UISETP.GE.AND UP0, UPT, UR38, UR7, UPT ;  /* 0x000000072600728c */ /* 0x000fc6000bf06270 */
[----:B------:R-:W-:Y:S02]  /*4400*/  ULDC UR7, c[0x0][0x290] ;  /* 0x0000a40000077ab9 */ /* 0x000fe40000000800 */
[----:B------:R-:W-:Y:S02]  /*4410*/  UISETP.GE.OR UP0, UPT, UR23, UR7, UP0 ;  /* 0x000000071700728c */ /* 0x000fe40008706670 */
[----:B------:R-:W-:-:S04]  /*4420*/  USHF.R.S32.HI UR7, URZ, 0x1f, UR38 ;  /* 0x0000001f3f077899 */ /* 0x000fc80008011426 */
[----:B------:R-:W-:-:S13]  /*4430*/  PLOP3.LUT P0, PT, PT, PT, UP0, 0x80, 0x0 ;  /* 0x000000000000781c */ /* 0x000fda0003f0f008 */
[----:B------:R-:W-:Y:S05]  /*4440*/  @P0 EXIT ;  /* 0x000000000000094d */ /* 0x000fea0003800000 */
[----:B------:R-:W-:Y:S01]  /*4450*/  IMAD.MOV.U32 R2, RZ, RZ, -0x2 ;  /* 0xfffffffeff027424 */ /* 0x000fe200078e00ff */
[----:B------:R-:W-:Y:S01]  /*4460*/  FSETP.NEU.AND P1, PT, RZ, UR16, PT ;  /* 0x00000010ff007c0b */ /* 0x000fe2000bf2d000 */
[----:B------:R-:W-:Y:S02]  /*4470*/  UIMAD UR4, UR7, UR4, URZ ;  /* 0x00000004070472a4 */ /* 0x000fe4000f8e023f */
[----:B------:R-:W-:Y:S01]  /*4480*/  IMAD R3, R5, R2, UR9 ;  /* 0x0000000905037e24 */ /* 0x000fe2000f8e0202 */
[----:B------:R-:W-:Y:S01]  /*4490*/  ULDC.64 UR8, c[0x0][0x640] ;  /* 0x0001900000087ab9 */ /* 0x000fe20000000a00 */
[----:B------:R-:W-:Y:S02]  /*44a0*/  UIMAD UR5, UR38, UR5, UR4 ;  /* 0x00000005260572a4 */ /* 0x000fe4000f8e0204 */
[----:B------:R-:W-:Y:S01]  /*44b0*/  VIADD R3, R3, -UR19 ;  /* 0x8000001303037c36 */ /* 0x000fe20008000000 */
[----:B------:R-:W-:-:S03]  /*44c0*/  UIMAD UR4, UR7, UR8, URZ ;  /* 0x00000008070472a4 */ /* 0x000fc6000f8e023f */
[----:B------:R-:W-:Y:S01]  /*44d0*/  VIADD R2, R7, UR5 ;  /* 0x0000000507027c36 */ /* 0x000fe20008000000 */
[----:B------:R-:W-:Y:S01]  /*44e0*/  ISETP.GT.AND P5, PT, R3, RZ, PT ;  /* 0x000000ff0300720c */ /* 0x000fe20003fa4270 */
[----:B------:R-:W-:-:S03]  /*44f0*/  UIMAD UR4, UR38, UR9, UR4 ;  /* 0x00000009260472a4 */ /* 0x000fc6000f8e0204 */
[----:B------:R-:W-:Y:S01]  /*4500*/  ISETP.GT.AND P0, PT, R0, RZ, P5 ;  /* 0x000000ff0000720c */ /* 0x000fe20002f04270 */
[----:B------:R-:W-:-:S12]  /*4510*/  @!P1 BRA `(.L_x_22) ;  /* 0x000000d0001c9947 */ /* 0x000fd80003800000 */
[----:B------:R-:W-:Y:S01]  /*4520*/  ULDC.64 UR20, c[0x0][0x650] ;  /* 0x0001940000147ab9 */ /* 0x000fe20000000a00 */
[----:B------:R-:W-:Y:S01]  /*4530*/  ULDC.64 UR24, c[0x0][0x648] ;  /* 0x0001920000187ab9 */ /* 0x000fe20000000a00 */
[C---:B------:R-:W-:Y:S01]  /*4540*/  LEA R4, P1, R6.reuse, UR20, 0x1 ;  /* 0x0000001406047c11 */ /* 0x040fe2000f8208ff */
[----:B------:R-:W-:Y:S01]  /*4550*/  ULDC.64 UR26, c[0x0][0x630] ;  /* 0x00018c00001a7ab9 */ /* 0x000fe20000000a00 */
[----:B------:R-:W-:Y:S01]  /*4560*/  ULDC.64 UR28, c[0x0][0x628] ;  /* 0x00018a00001c7ab9 */ /* 0x000fe20000000a00 */
[----:B------:R-:W2:Y:S01]  /*4570*/  LDL.LU R10, [R1] ;  /* 0x00000000010a7983 */ /* 0x000ea20000300800 */
[----:B------:R-:W-:Y:S01]  /*4580*/  LEA.HI.X R5, R6, UR21, R2, 0x1, P1 ;  /* 0x0000001506057c11 */ /* 0x000fe200088f0c02 */
[----:B------:R-:W-:Y:S01]  /*4590*/  ULDC.64 UR20, c[0x0][0x638] ;  /* 0x00018e0000147ab9 */ /* 0x000fe20000000a00 */
[----:B------:R-:W-:Y:S01]  /*45a0*/  IADD3 R6, P1, R12, UR19, RZ ;  /* 0x000000130c067c10 */ /* 0x000fe2000ff3e0ff */
[----:B------:R-:W-:Y:S02]  /*45b0*/  UIMAD UR5, UR6, UR20, URZ ;  /* 0x00000014060572a4 */ /* 0x000fe4000f8e023f */
[----:B------:R-:W-:Y:S01]  /*45c0*/  IMAD.U32 R21, RZ, RZ, UR20 ;  /* 0x00000014ff157e24 */ /* 0x000fe2000f8e00ff */
[----:B------:R-:W-:Y:S01]  /*45d0*/  IADD3.X R7, R13, UR18, RZ, P1, !PT ;  /* 0x000000120d077c10 */ /* 0x000fe20008ffe4ff */
[----:B------:R-:W-:Y:S01]  /*45e0*/  UIMAD UR6, UR37, UR21, UR5 ;  /* 0x00000015250672a4 */ /* 0x000fe2000f8e0205 */
[----:B------:R-:W-:Y:S01]  /*45f0*/  IMAD.U32 R20, RZ, RZ, UR24 ;  /* 0x00000018ff147e24 */ /* 0x000fe2000f8e00ff */
[----:B------:R-:W-:Y:S01]  /*4600*/  UIMAD UR5, UR17, UR24, URZ ;  /* 0x00000018110572a4 */ /* 0x000fe2000f8e023f */
[----:B------:R-:W-:-:S02]  /*4610*/  IMAD R23, R15, UR26, RZ ;  /* 0x0000001a0f177c24 */ /* 0x000fc4000f8e02ff */
[----:B------:R-:W-:Y:S01]  /*4620*/  IMAD.WIDE.U32 R6, R21, UR37, R6 ;  /* 0x0000002515067c25 */ /* 0x000fe2000f8e0006 */
[----:B------:R-:W-:-:S03]  /*4630*/  UIMAD UR7, UR23, UR25, UR5 ;  /* 0x00000019170772a4 */ /* 0x000fc6000f8e0205 */
[----:B------:R-:W-:Y:S02]  /*4640*/  VIADD R7, R7, UR6 ;  /* 0x0000000607077c36 */ /* 0x000fe40008000000 */
[----:B------:R-:W-:Y:S02]  /*4650*/  IMAD R23, R14, UR27, R23 ;  /* 0x0000001b0e177c24 */ /* 0x000fe4000f8e0217 */
[----:B------:R-:W-:-:S04]  /*4660*/  IMAD.WIDE.U32 R6, R20, UR23, R6 ;  /* 0x0000001714067c25 */ /* 0x000fc8000f8e0006 */
[----:B------:R-:W-:Y:S02]  /*4670*/  VIADD R19, R7, UR7 ;  /* 0x0000000707137c36 */ /* 0x000fe40008000000 */
[----:B------:R-:W-:Y:S02]  /*4680*/  IMAD.U32 R7, RZ, RZ, UR8 ;  /* 0x00000008ff077e24 */ /* 0x000fe4000f8e00ff */
[----:B------:R-:W-:-:S04]  /*4690*/  IMAD.MOV.U32 R18, RZ, RZ, R6 ;  /* 0x000000ffff127224 */ /* 0x000fc800078e0006 */
[----:B------:R-:W-:-:S04]  /*46a0*/  IMAD.WIDE.U32 R18, R7, UR38, R18 ;  /* 0x0000002607127c25 */ /* 0x000fc8000f8e0012 */
[----:B------:R-:W-:Y:S02]  /*46b0*/  VIADD R17, R19, UR4 ;  /* 0x0000000413117c36 */ /* 0x000fe40008000000 */
[----:B------:R-:W-:-:S04]  /*46c0*/  IMAD.MOV.U32 R16, RZ, RZ, R18 ;  /* 0x000000ffff107224 */ /* 0x000fc800078e0012 */
[----:B------:R-:W-:-:S04]  /*46d0*/  IMAD.WIDE.U32 R6, R14, UR26, R16 ;  /* 0x0000001a0e067c25 */ /* 0x000fc8000f8e0010 */
[----:B------:R-:W-:Y:S01]  /*46e0*/  IMAD.IADD R7, R7, 0x1, R23 ;  /* 0x0000000107077824 */ /* 0x000fe200078e0217 */
[----:B------:R-:W-:-:S04]  /*46f0*/  LEA R8, P1, R6, UR28, 0x1 ;  /* 0x0000001c06087c11 */ /* 0x000fc8000f8208ff */
[----:B------:R-:W-:-:S05]  /*4700*/  LEA.HI.X R9, R6, UR29, R7, 0x1, P1 ;  /* 0x0000001d06097c11 */ /* 0x000fca00088f0c07 */
[----:B------:R-:W3:Y:S01]  /*4710*/  @P0 LDG.E.LTC128B.U16 R22, desc[UR12][R8.64] ;  /* 0x0000000c08160981 */ /* 0x000ee2000c1e1520 */
[----:B------:R-:W-:Y:S01]  /*4720*/  UIMAD.WIDE.U32 UR38, UR38, UR8, URZ ;  /* 0x00000008262672a5 */ /* 0x000fe2000f8e003f */
[----:B------:R-:W-:Y:S01]  /*4730*/  IMAD.U32 R226, RZ, RZ, UR26 ;  /* 0x0000001affe27e24 */ /* 0x000fe2000f8e00ff */
[----:B------:R-:W-:Y:S01]  /*4740*/  ISETP.GT.AND P3, PT, R3, 0x1, PT ;  /* 0x000000010300780c */ /* 0x000fe20003f64270 */
[----:B------:R-:W-:Y:S01]  /*4750*/  BSSY B0, `(.L_x_23) ;  /* 0x0000017000007945 */ /* 0x000fe20003800000 */
[----:B------:R-:W-:Y:S01]  /*4760*/  UIADD3 UR5, UR39, UR4, URZ ;  /* 0x0000000427057290 */ /* 0x000fe2000fffe03f */
[----:B------:R-:W-:Y:S02]  /*4770*/  LOP3.LUT R2, R2, 0xfffffffd, RZ, 0xc0, !PT ;  /* 0xfffffffd02027812 */ /* 0x000fe400078ec0ff */
[----:B------:R-:W-:-:S08]  /*4780*/  UMOV UR4, UR38 ;  /* 0x0000002600047c82 */ /* 0x000fd00008000000 */
[----:B------:R-:W-:Y:S01]  /*4790*/  @P3 LOP3.LUT R2, R2, 0x2, RZ, 0xfc, !PT ;  /* 0x0000000202023812 */ /* 0x000fe200078efcff */
[----:B---3--:R-:W-:-:S04]  /*47a0*/  IMAD.U32 R6, R22, 0x10000, RZ ;  /* 0x0001000016067824 */ /* 0x008fc800078e00ff */
[----:B------:R-:W-:-:S04]  /*47b0*/  FMUL R6, R6, UR16 ;  /* 0x0000001006067c20 */ /* 0x000fc80008400000 */
[----:B--2---:R-:W-:-:S05]  /*47c0*/  FFMA R6, R10, UR14, R6 ;  /* 0x0000000e0a067c23 */ /* 0x004fca0008000006 */
[----:B------:R-:W-:-:S05]  /*47d0*/  F2FP.BF16.F32.PACK_AB R6, RZ, R6 ;  /* 0x00000006ff06723e */ /* 0x000fca00000010ff */
[----:B------:R1:W-:Y:S02]  /*47e0*/  @P0 STG.E.U16 desc[UR12][R4.64], R6 ;  /* 0x0000000604000986 */ /* 0x0003e4000c10150c */
[----:B-1----:R-:W-:-:S04]  /*47f0*/  IMAD.WIDE.U32 R6, R14, R226, UR4 ;  /* 0x000000040e067e25 */ /* 0x002fc8000f8e00e2 */
[----:B------:R-:W-:Y:S02]  /*4800*/  IMAD.IADD R7, R23, 0x1, R7 ;  /* 0x0000000117077824 */ /* 0x000fe400078e0207 */
[----:B------:R-:W-:-:S04]  /*4810*/  IMAD.WIDE.U32 R6, R20, UR23, R6 ;  /* 0x0000001714067c25 */ /* 0x000fc8000f8e0006 */
[----:B------:R-:W-:Y:S02]  /*4820*/  VIADD R7, R7, UR7 ;  /* 0x0000000707077c36 */ /* 0x000fe40008000000 */
[----:B------:R-:W-:-:S04]  /*4830*/  IMAD.WIDE.U32 R6, R21, UR37, R6 ;  /* 0x0000002515067c25 */ /* 0x000fc8000f8e0006 */
[----:B------:R-:W-:Y:S01]  /*4840*/  VIADD R7, R7, UR6 ;  /* 0x0000000607077c36 */ /* 0x000fe20008000000 */
[----:B------:R-:W-:-:S04]  /*4850*/  IADD3 R6, P0, P1, R6, UR19, R12 ;  /* 0x0000001306067c10 */ /* 0x000fc8000f91e00c */
[----:B------:R-:W-:Y:S02]  /*4860*/  IADD3.X R7, R7, UR18, R13, P0, P1 ;  /* 0x0000001207077c10 */ /* 0x000fe400087e240d */
[----:B------:R-:W-:Y:S02]  /*4870*/  ISETP.GT.AND P1, PT, R0, RZ, P3 ;  /* 0x000000ff0000720c */ /* 0x000fe40001f24270 */
[----:B------:R-:W-:-:S04]  /*4880*/  LEA R10, P0, R6, UR28, 0x1 ;  /* 0x0000001c060a7c11 */ /* 0x000fc8000f8008ff */
[----:B------:R-:W-:-:S07]  /*4890*/  LEA.HI.X R11, R6, UR29, R7, 0x1, P0 ;  /* 0x0000001d060b7c11 */ /* 0x000fce00080f0c07 */
[----:B------:R-:W-:Y:S05]  /*48a0*/  @!P1 BRA `(.L_x_24) ;  /* 0x0000000000049947 */ /* 0x000fea0003800000 */
[----:B------:R1:W5:Y:S02]  /*48b0*/  LDG.E.LTC128B.U16 R22, desc[UR12][R10.64+0x2] ;  /* 0x0000020c0a167981 */ /* 0x000364000c1e1520 */
.L_x_24:
[----:B------:R-:W-:Y:S05]  /*48c0*/  BSYNC B0 ;  /* 0x0000000000007941 */ /* 0x000fea0003800000 */
.L_x_23:
[----:B------:R-:W2:Y:S01]  /*48d0*/  LDL.LU R7, [R1+0x4] ;  /* 0x0000040001077983 */ /* 0x000ea20000300800 */
[----:B-----5:R-:W-:Y:S01]  /*48e0*/  IMAD.U32 R6, R22, 0x10000, RZ ;  /* 0x0001000016067824 */ /* 0x020fe200078e00ff */
[----:B------:R-:W-:Y:S02]  /*48f0*/  USHF.L.U64.HI UR25, UR26, 0x3, UR27 ;  /* 0x000000031a197899 */ /* 0x000fe4000801021b */
[----:B------:R-:W-:Y:S01]  /*4900*/  USHF.L.U32 UR24, UR26, 0x3, URZ ;  /* 0x000000031a187899 */ /* 0x000fe2000800063f */
[----:B------:R-:W-:Y:S01]  /*4910*/  FMUL R6, R6, UR16 ;  /* 0x0000001006067c20 */ /* 0x000fe20008400000 */
[----:B------:R-:W-:Y:S01]  /*4920*/  ISETP.GT.AND P2, PT, R0, 0x8, P5 ;  /* 0x000000080000780c */ /* 0x000fe20002f44270 */
[----:B------:R-:W3:Y:S02]  /*4930*/  LDL.LU R216, [R1+0x8] ;  /* 0x0000080001d87983 */ /* 0x000ee40000300800 */
[----:B--2---:R-:W-:-:S05]  /*4940*/  FFMA R6, R7, UR14, R6 ;  /* 0x0000000e07067c23 */ /* 0x004fca0008000006 */
[----:B------:R-:W-:-:S05]  /*4950*/  F2FP.BF16.F32.PACK_AB R6, RZ, R6 ;  /* 0x00000006ff06723e */ /* 0x000fca00000010ff */
[----:B------:R2:W-:Y:S02]  /*4960*/  @P1 STG.E.U16 desc[UR12][R4.64+0x2], R6 ;  /* 0x0000020604001986 */ /* 0x0005e4000c10150c */
[----:B--2---:R-:W-:-:S04]  /*4970*/  IMAD.WIDE.U32 R6, R14, R226, UR24 ;  /* 0x000000180e067e25 */ /* 0x004fc8000f8e00e2 */
[----:B------:R-:W-:Y:S01]  /*4980*/  IMAD.IADD R23, R23, 0x1, R7 ;  /* 0x0000000117177824 */ /* 0x000fe200078e0207 */
[----:B------:R-:W-:Y:S02]  /*4990*/  IADD3 R7, P0, R18, R6, RZ ;  /* 0x0000000612077210 */ /* 0x000fe40007f1e0ff */
[----:B------:R-:W-:-:S03]  /*49a0*/  IADD3 R8, P1, R6, UR38, RZ ;  /* 0x0000002606087c10 */ /* 0x000fc6000ff3e0ff */
[----:B------:R-:W-:Y:S01]  /*49b0*/  IMAD.X R9, R23, 0x1, R17, P0 ;  /* 0x0000000117097824 */ /* 0x000fe200000e0611 */
[----:B------:R-:W-:-:S04]  /*49c0*/  LEA R6, P0, R7, UR28, 0x1 ;  /* 0x0000001c07067c11 */ /* 0x000fc8000f8008ff */
[----:B------:R-:W-:-:S05]  /*49d0*/  LEA.HI.X R7, R7, UR29, R9, 0x1, P0 ;  /* 0x0000001d07077c11 */ /* 0x000fca00080f0c09 */
[----:B------:R2:W4:Y:S01]  /*49e0*/  @P2 LDG.E.LTC128B.U16 R22, desc[UR12][R6.64] ;  /* 0x0000000c06162981 */ /* 0x000522000c1e1520 */
[----:B------:R-:W-:Y:S01]  /*49f0*/  USHF.L.U32 UR20, UR10, 0x4, URZ ;  /* 0x000000040a147899 */ /* 0x000fe2000800063f */
[----:B------:R-:W-:Y:S01]  /*4a00*/  BSSY B0, `(.L_x_25) ;  /* 0x0000016000007945 */ /* 0x000fe20003800000 */
[----:B------:R-:W-:-:S04]  /*4a10*/  USHF.L.U64.HI UR21, UR10, 0x4, UR11 ;  /* 0x000000040a157899 */ /* 0x000fc8000801020b */
[----:B--2---:R-:W-:Y:S01]  /*4a20*/  IADD3 R6, P0, R4, UR20, RZ ;  /* 0x0000001404067c10 */ /* 0x004fe2000ff1e0ff */
[----:B----4-:R-:W-:-:S04]  /*4a30*/  IMAD.U32 R7, R22, 0x10000, RZ ;  /* 0x0001000016077824 */ /* 0x010fc800078e00ff */
[----:B------:R-:W-:-:S04]  /*4a40*/  FMUL R7, R7, UR16 ;  /* 0x0000001007077c20 */ /* 0x000fc80008400000 */
[----:B---3--:R-:W-:-:S05]  /*4a50*/  FFMA R7, R216, UR14, R7 ;  /* 0x0000000ed8077c23 */ /* 0x008fca0008000007 */
[----:B------:R-:W-:-:S04]  /*4a60*/  F2FP.BF16.F32.PACK_AB R7, RZ, R7 ;  /* 0x00000007ff07723e */ /* 0x000fc800000010ff */
[----:B------:R-:W-:Y:S02]  /*4a70*/  PRMT R9, R7, 0x7610, R9 ;  /* 0x0000761007097816 */ /* 0x000fe40000000009 */
[----:B------:R-:W-:-:S05]  /*4a80*/  IADD3.X R7, R5, UR21, RZ, P0, !PT ;  /* 0x0000001505077c10 */ /* 0x000fca00087fe4ff */
[----:B------:R2:W-:Y:S02]  /*4a90*/  @P2 STG.E.U16 desc[UR12][R6.64], R9 ;  /* 0x0000000906002986 */ /* 0x0005e4000c10150c */
[----:B--2---:R-:W-:-:S03]  /*4aa0*/  IADD3.X R9, R23, UR5, RZ, P1, !PT ;  /* 0x0000000517097c10 */ /* 0x004fc60008ffe4ff */
[----:B------:R-:W-:-:S04]  /*4ab0*/  IMAD.WIDE.U32 R8, R20, UR23, R8 ;  /* 0x0000001714087c25 */ /* 0x000fc8000f8e0008 */
[----:B------:R-:W-:Y:S02]  /*4ac0*/  VIADD R9, R9, UR7 ;  /* 0x0000000709097c36 */ /* 0x000fe40008000000 */
[----:B------:R-:W-:-:S04]  /*4ad0*/  IMAD.WIDE.U32 R8, R21, UR37, R8 ;  /* 0x0000002515087c25 */ /* 0x000fc8000f8e0008 */
[----:B------:R-:W-:Y:S01]  /*4ae0*/  VIADD R23, R9, UR6 ;  /* 0x0000000609177c36 */ /* 0x000fe20008000000 */
[----:B------:R-:W-:-:S04]  /*4af0*/  IADD3 R9, P0, P1, R8, UR19, R12 ;  /* 0x0000001308097c10 */ /* 0x000fc8000f91e00c */
[----:B------:R-:W-:Y:S02]  /*4b00*/  IADD3.X R23, R23, UR18, R13, P0, P1 ;  /* 0x0000001217177c10 */ /* 0x000fe400087e240d */
[----:B------:R-:W-:-:S04]  /*4b10*/  LEA R8, P0, R9, UR28, 0x1 ;  /* 0x0000001c09087c11 */ /* 0x000fc8000f8008ff */
[----:B------:R-:W-:Y:S02]  /*4b20*/  LEA.HI.X R9, R9, UR29, R23, 0x1, P0 ;  /* 0x0000001d09097c11 */ /* 0x000fe400080f0c17 */
[----:B------:R-:W-:-:S13]  /*4b30*/  ISETP.GT.AND P0, PT, R0, 0x8, P3 ;  /* 0x000000080000780c */ /* 0x000fda0001f04270 */
[----:B------:R-:W-:Y:S05]  /*4b40*/  @!P0 BRA `(.L_x_26) ;  /* 0x0000000000048947 */ /* 0x000fea0003800000 */
[----:B------:R2:W5:Y:S02]  /*4b50*/  LDG.E.LTC128B.U16 R22, desc[UR12][R8.64+0x2] ;  /* 0x0000020c08167981 */ /* 0x000564000c1e1520 */
.L_x_26:
[----:B------:R-:W-:Y:S05]  /*4b60*/  BSYNC B0 ;  /* 0x0000000000007941 */ /* 0x000fea0003800000 */
.L_x_25:
[----:B------:R-:W3:Y:S01]  /*4b70*/  LDL.LU R216, [R1+0xc] ;  /* 0x00000c0001d87983 */ /* 0x000ee20000300800 */
[----:B-----5:R-:W-:Y:S01]  /*4b80*/  IMAD.U32 R23, R22, 0x10000, RZ ;  /* 0x0001000016177824 */ /* 0x020fe200078e00ff */
[----:B------:R-:W-:Y:S01]  /*4b90*/  ISETP.GT.AND P1, PT, R3, 0x8, PT ;  /* 0x000000080300780c */ /* 0x000fe20003f24270 */
[----:B------:R-:W-:Y:S01]  /*4ba0*/  BSSY B0, `(.L_x_27) ;  /* 0x000000a000007945 */ /* 0x000fe20003800000 */
[----:B------:R-:W-:Y:S01]  /*4bb0*/  LOP3.LUT R2, R2, 0xfffffffb, RZ, 0xc0, !PT ;  /* 0xfffffffb02027812 */ /* 0x000fe200078ec0ff */
[----:B------:R-:W-:-:S10]  /*4bc0*/  FMUL R23, R23, UR16 ;  /* 0x0000001017177c20 */ /* 0x000fd40008400000 */
[----:B------:R-:W-:Y:S01]  /*4bd0*/  @P1 LOP3.LUT R2, R2, 0x4, RZ, 0xfc, !PT ;  /* 0x0000000402021812 */ /* 0x000fe200078efcff */
[----:B---3--:R-:W-:-:S05]  /*4be0*/  FFMA R23, R216, UR14, R23 ;  /* 0x0000000ed8177c23 */ /* 0x008fca0008000017 */
[----:B------:R-:W-:-:S05]  /*4bf0*/  F2FP.BF16.F32.PACK_AB R23, RZ, R23 ;  /* 0x00000017ff17723e */ /* 0x000fca00000010ff */
[----:B------:R3:W-:Y:S01]  /*4c00*/  @P0 STG.E.U16 desc[UR12][R6.64+0x2], R23 ;  /* 0x0000021706000986 */ /* 0x0007e2000c10150c */
[----:B------:R-:W-:-:S13]  /*4c10*/  ISETP.GT.AND P0, PT, R0, RZ, P1 ;  /* 0x000000ff0000720c */ /* 0x000fda0000f04270 */
[----:B---3--:R-:W-:Y:S05]  /*4c20*/  @!P0 BRA `(.L_x_28) ;  /* 0x0000000000048947 */ /* 0x008fea0003800000 */
[----:B------:R3:W5:Y:S02]  /*4c30*/  LDG.E.LTC128B.U16 R22, desc[UR12][R10.64+0x10] ;  /* 0x0000100c0a167981 */ /* 0x000764000c1e1520 */
.L_x_28:
[----:B------:R-:W-:Y:S05]  /*4c40*/  BSYNC B0 ;  /* 0x0000000000007941 */ /* 0x000fea0003800000 */
.L_x_27:
[----:B------:R-:W4:Y:S01]  /*4c50*/  LDL.LU R216, [R1+0x10] ;  /* 0x0000100001d87983 */ /* 0x000f220000300800 */
[----:B-----5:R-:W-:Y:S01]  /*4c60*/  IMAD.U32 R23, R22, 0x10000, RZ ;  /* 0x0001000016177824 */ /* 0x020fe200078e00ff */
[----:B------:R-:W-:Y:S01]  /*4c70*/  ISETP.GT.AND P2, PT, R3, 0x9, PT ;  /* 0x000000090300780c */ /* 0x000fe20003f44270 */
[----:B------:R-:W-:Y:S01]  /*4c80*/  BSSY B0, `(.L_x_29) ;  /* 0x000000a000007945 */ /* 0x000fe20003800000 */
[----:B------:R-:W-:Y:S01]  /*4c90*/  LOP3.LUT R2, R2, 0xfffffff7, RZ, 0xc0, !PT ;  /* 0xfffffff702027812 */ /* 0x000fe200078ec0ff */
[----:B------:R-:W-:-:S10]  /*4ca0*/  FMUL R23, R23, UR16 ;  /* 0x0000001017177c20 */ /* 0x000fd40008400000 */
[----:B------:R-:W-:Y:S01]  /*4cb0*/  @P2 LOP3.LUT R2, R2, 0x8, RZ, 0xfc, !PT ;  /* 0x0000000802022812 */ /* 0x000fe200078efcff */
[----:B----4-:R-:W-:-:S05]  /*4cc0*/  FFMA R23, R216, UR14, R23 ;  /* 0x0000000ed8177c23 */ /* 0x010fca0008000017 */
[----:B------:R-:W-:-:S05]  /*4cd0*/  F2FP.BF16.F32.PACK_AB R23, RZ, R23 ;  /* 0x00000017ff17723e */ /* 0x000fca00000010ff */
[----:B------:R4:W-:Y:S01]  /*4ce0*/  @P0 STG.E.U16 desc[UR12][R4.64+0x10], R23 ;  /* 0x0000101704000986 */ /* 0x0009e2000c10150c */
[----:B------:R-:W-:-:S13]  /*4cf0*/  ISETP.GT.AND P0, PT, R0, RZ, P2 ;  /* 0x000000ff0000720c */ /* 0x000fda0001704270 */
[----:B----4-:R-:W-:Y:S05]  /*4d00*/  @!P0 BRA `(.L_x_30) ;  /* 0x0000000000048947 */ /* 0x010fea0003800000 */
[----:B------:R4:W5:Y:S02]  /*4d10*/  LDG.E.LTC128B.U16 R22, desc[UR12][R10.64+0x12] ;  /* 0x0000120c0a167981 */ /* 0x000964000c1e1520 */
.L_x_30:
[----:B------:R-:W-:Y:S05]  /*4d20*/  BSYNC B0 ;  /* 0x0000000000007941 */ /* 0x000fea0003800000 */
.L_x_29:
[----:B------:R-:W2:Y:S01]  /*4d30*/  LDL.LU R216, [R1+0x14] ;  /* 0x0000140001d87983 */ /* 0x000ea20000300800 */
[----:B-----5:R-:W-:Y:S01]  /*4d40*/  IMAD.U32 R23, R22, 0x10000, RZ ;  /* 0x0001000016177824 */ /* 0x020fe200078e00ff */
[----:B------:R-:W-:Y:S01]  /*4d50*/  ISETP.GT.AND P1, PT, R0, 0x8, P1 ;  /* 0x000000080000780c */ /* 0x000fe20000f24270 */
[----:B------:R-:W-:Y:S02]  /*4d60*/  BSSY B0, `(.L_x_31) ;  /* 0x0000007000007945 */ /* 0x000fe40003800000 */
[----:B------:R-:W-:-:S04]  /*4d70*/  FMUL R23, R23, UR16 ;  /* 0x0000001017177c20 */ /* 0x000fc80008400000 */
[----:B--2---:R-:W-:-:S05]  /*4d80*/  FFMA R23, R216, UR14, R23 ;  /* 0x0000000ed8177c23 */ /* 0x004fca0008000017 */
[----:B------:R-:W-:-:S05]  /*4d90*/  F2FP.BF16.F32.PACK_AB R23, RZ, R23 ;  /* 0x00000017ff17723e */ /* 0x000fca00000010ff */
[----:B------:R2:W-:Y:S01]  /*4da0*/  @P0 STG.E.U16 desc[UR12][R4.64+0x12], R23 ;  /* 0x0000121704000986 */ /* 0x0005e2000c10150c */
[----:B------:R-:W-:Y:S05]  /*4db0*/  @!P1 BRA `(.L_x_32) ;  /* 0x0000000000049947 */ /* 0x000fea0003800000 */
[----:B------:R0:W5:Y:S02]  /*4dc0*/  LDG.E.LTC128B.U16 R22, desc[UR12][R8.64+0x10] ;  /* 0x0000100c08167981 */ /* 0x000164000c1e1520 */
.L_x_32:
[----:B------:R-:W-:Y:S05]  /*4dd0*/  BSYNC B0 ;  /* 0x0000000000007941 */ /* 0x000fea0003800000 */
.L_x_31:
[----:B------:R-:W3:Y:S01]  /*4de0*/  LDL.LU R216, [R1+0x18] ;  /* 0x0000180001d87983 */ /* 0x000ee20000300800 */
[----:B--2--5:R-:W-:Y:S01]  /*4df0*/  IMAD.U32 R23, R22, 0x10000, RZ ;  /* 0x0001000016177824 */ /* 0x024fe200078e00ff */
[----:B------:R-:W-:Y:S01]  /*4e00*/  ISETP.GT.AND P0, PT, R0, 0x8, P2 ;  /* 0x000000080000780c */ /* 0x000fe20001704270 */
[----:B------:R-:W-:Y:S02]  /*4e10*/  BSSY B0, `(.L_x_33) ;  /* 0x0000007000007945 */ /* 0x000fe40003800000 */
[----:B------:R-:W-:-:S04]  /*4e20*/  FMUL R23, R23, UR16 ;  /* 0x0000001017177c20 */ /* 0x000fc80008400000 */
[----:B---3--:R-:W-:-:S05]  /*4e30*/  FFMA R23, R216, UR14, R23 ;  /* 0x0000000ed8177c23 */ /* 0x008fca0008000017 */
[----:B------:R-:W-:-:S05]  /*4e40*/  F2FP.BF16.F32.PACK_AB R23, RZ, R23 ;  /* 0x00000017ff17723e */ /* 0x000fca00000010ff */
[----:B------:R2:W-:Y:S01]  /*4e50*/  @P1 STG.E.U16 desc[UR12][R6.64+0x10], R23 ;  /* 0x0000101706001986 */ /* 0x0005e2000c10150c */
[----:B------:R-:W-:Y:S05]  /*4e60*/  @!P0 BRA `(.L_x_34) ;  /* 0x0000000000048947 */ /* 0x000fea0003800000 */
[----:B------:R3:W5:Y:S02]  /*4e70*/  LDG.E.LTC128B.U16 R22, desc[UR12][R8.64+0x12] ;  /* 0x0000120c08167981 */ /* 0x000764000c1e1520 */
.L_x_34:
[----:B------:R-:W-:Y:S05]  /*4e80*/  BSYNC B0 ;  /* 0x0000000000007941 */ /* 0x000fea0003800000 */
.L_x_33:
[----:B------:R-:W4:Y:S01]  /*4e90*/  LDL.LU R217, [R1+0x1c] ;  /* 0x00001c0001d97983 */ /* 0x000f220000300800 */
[----:B--2--5:R-:W-:Y:S01]  /*4ea0*/  IMAD.U32 R23, R22, 0x10000, RZ ;  /* 0x0001000016177824 */ /* 0x024fe200078e00ff */
[----:B------:R-:W-:Y:S01]  /*4eb0*/  ISETP.GT.AND P3, PT, R3, 0x10, PT ;  /* 0x000000100300780c */ /* 0x000fe20003f64270 */
[----:B------:R-:W-:Y:S01]  /*4ec0*/  BSSY B0, `(.L_x_35) ;  /* 0x000000b000007945 */ /* 0x000fe20003800000 */
[----:B------:R-:W-:Y:S01]  /*4ed0*/  LOP3.LUT R2, R2, 0xffffffef, RZ, 0xc0, !PT ;  /* 0xffffffef02027812 */ /* 0x000fe200078ec0ff */
[----:B------:R-:W-:Y:S01]  /*4ee0*/  FMUL R23, R23, UR16 ;  /* 0x0000001017177c20 */ /* 0x000fe20008400000 */
[----:B------:R-:W-:Y:S02]  /*4ef0*/  ISETP.GT.AND P1, PT, R0, RZ, P3 ;  /* 0x000000ff0000720c */ /* 0x000fe40001f24270 */
[----:B------:R-:W-:-:S07]  /*4f00*/  PRMT R216, R22, 0x7610, R216 ;  /* 0x0000761016d87816 */ /* 0x000fce00000000d8 */
[----:B------:R-:W-:Y:S01]  /*4f10*/  @P3 LOP3.LUT R2, R2, 0x10, RZ, 0xfc, !PT ;  /* 0x0000001002023812 */ /* 0x000fe200078efcff */
[----:B----4-:R-:W-:-:S05]  /*4f20*/  FFMA R23, R217, UR14, R23 ;  /* 0x0000000ed9177c23 */ /* 0x010fca0008000017 */
[----:B------:R-:W-:-:S05]  /*4f30*/  F2FP.BF16.F32.PACK_AB R23, RZ, R23 ;  /* 0x00000017ff17723e */ /* 0x000fca00000010ff */
[----:B------:R2:W-:Y:S01]  /*4f40*/  @P0 STG.E.U16 desc[UR12][R6.64+0x12], R23 ;  /* 0x0000121706000986 */ /* 0x0005e2000c10150c */
[----:B------:R-:W-:Y:S05]  /*4f50*/  @!P1 BRA `(.L_x_36) ;  /* 0x0000000000049947 */ /* 0x000fea0003800000 */
[----:B------:R4:W5:Y:S02]  /*4f60*/  LDG.E.LTC128B.U16 R216, desc[UR12][R10.64+0x20] ;  /* 0x0000200c0ad87981 */ /* 0x000964000c1e1520 */
.L_x_36:
[----:B------:R-:W-:Y:S05]  /*4f70*/  BSYNC B0 ;  /* 0x0000000000007941 */ /* 0x000fea0003800000 */
.L_x_35:
[----:B--2---:R-:W2:Y:S01]  /*4f80*/  LDL.LU R23, [R1+0x20] ;  /* 0x0000200001177983 */ /* 0x004ea20000300800 */
[----:B-----5:R-:W-:Y:S01]  /*4f90*/  IMAD.U32 R22, R216, 0x10000, RZ ;  /* 0x00010000d8167824 */ /* 0x020fe200078e00ff */
[----:B------:R-:W-:Y:S01]  /*4fa0*/  IADD3 R219, P0, R14, 0x40, RZ ;  /* 0x000000400edb7810 */ /* 0x000fe20007f1e0ff */
[----:B------:R-:W-:Y:S01]  /*4fb0*/  BSSY B0, `(.L_x_37) ;  /* 0x0000017000007945 */ /* 0x000fe20003800000 */
[----:B------:R-:W-:Y:S01]  /*4fc0*/  ISETP.GT.AND P2, PT, R3, 0x11, PT ;  /* 0x000000110300780c */ /* 0x000fe20003f44270 */
[----:B------:R-:W-:Y:S01]  /*4fd0*/  FMUL R22, R22, UR16 ;  /* 0x0000001016167c20 */ /* 0x000fe20008400000 */
[----:B------:R-:W-:-:S11]  /*4fe0*/  LOP3.LUT R2, R2, 0xffbfffff, RZ, 0xc0, !PT ;  /* 0xffbfffff02027812 */ /* 0x000fd600078ec0ff */
[----:B------:R-:W-:Y:S01]  /*4ff0*/  @P2 LOP3.LUT R2, R2, 0x400000, RZ, 0xfc, !PT ;  /* 0x0040000002022812 */ /* 0x000fe200078efcff */
[----:B--2---:R-:W-:-:S05]  /*5000*/  FFMA R22, R23, UR14, R22 ;  /* 0x0000000e17167c23 */ /* 0x004fca0008000016 */
[----:B------:R-:W-:-:S05]  /*5010*/  F2FP.BF16.F32.PACK_AB R22, RZ, R22 ;  /* 0x00000016ff16723e */ /* 0x000fca00000010ff */
[----:B------:R2:W-:Y:S02]  /*5020*/  @P1 STG.E.U16 desc[UR12][R4.64+0x20], R22 ;  /* 0x0000201604001986 */ /* 0x0005e4000c10150c */
[----:B--2---:R-:W-:-:S04]  /*5030*/  IMAD.X R22, RZ, RZ, R15, P0 ;  /* 0x000000ffff167224 */ /* 0x004fc800000e060f */
[----:B------:R-:W-:-:S04]  /*5040*/  IMAD R22, R22, UR26, RZ ;  /* 0x0000001a16167c24 */ /* 0x000fc8000f8e02ff */
[C---:B------:R-:W-:Y:S02]  /*5050*/  IMAD R228, R219.reuse, UR27, R22 ;  /* 0x0000001bdbe47c24 */ /* 0x040fe4000f8e0216 */
[----:B------:R-:W-:-:S04]  /*5060*/  IMAD.WIDE.U32 R22, R219, R226, UR4 ;  /* 0x00000004db167e25 */ /* 0x000fc8000f8e00e2 */
[----:B------:R-:W-:Y:S02]  /*5070*/  IMAD.IADD R23, R228, 0x1, R23 ;  /* 0x00000001e4177824 */ /* 0x000fe400078e0217 */
[----:B------:R-:W-:-:S04]  /*5080*/  IMAD.WIDE.U32 R22, R20, UR23, R22 ;  /* 0x0000001714167c25 */ /* 0x000fc8000f8e0016 */
[----:B------:R-:W-:Y:S02]  /*5090*/  VIADD R23, R23, UR7 ;  /* 0x0000000717177c36 */ /* 0x000fe40008000000 */
[----:B------:R-:W-:-:S04]  /*50a0*/  IMAD.WIDE.U32 R22, R21, UR37, R22 ;  /* 0x0000002515167c25 */ /* 0x000fc8000f8e0016 */
[----:B------:R-:W-:Y:S01]  /*50b0*/  VIADD R23, R23, UR6 ;  /* 0x0000000617177c36 */ /* 0x000fe20008000000 */
[----:B------:R-:W-:Y:S02]  /*50c0*/  IADD3 R240, P0, P1, R22, UR19, R12 ;  /* 0x0000001316f07c10 */ /* 0x000fe4000f91e00c */
[----:B------:R-:W-:Y:S02]  /*50d0*/  PRMT R22, R216, 0x7610, R22 ;  /* 0x00007610d8167816 */ /* 0x000fe40000000016 */
[----:B------:R-:W-:Y:S02]  /*50e0*/  IADD3.X R246, R23, UR18, R13, P0, P1 ;  /* 0x0000001217f67c10 */ /* 0x000fe400087e240d */
[----:B------:R-:W-:-:S13]  /*50f0*/  ISETP.GT.AND P0, PT, R0, RZ, P2 ;  /* 0x000000ff0000720c */ /* 0x000fda0001704270 */
[----:B------:R-:W-:Y:S05]  /*5100*/  @!P0 BRA `(.L_x_38) ;  /* 0x0000000000048947 */ /* 0x000fea0003800000 */
[----:B------:R2:W5:Y:S02]  /*5110*/  LDG.E.LTC128B.U16 R22, desc[UR12][R10.64+0x22] ;  /* 0x0000220c0a167981 */ /* 0x000564000c1e1520 */
.L_x_38:
[----:B------:R-:W-:Y:S05]  /*5120*/  BSYNC B0 ;  /* 0x0000000000007941 */ /* 0x000fea0003800000 */
.L_x_37:
[----:B------:R-:W3:Y:S01]  /*5130*/  LDL.LU R216, [R1+0x24] ;  /* 0x0000240001d87983 */ /* 0x000ee20000300800 */
[----:B-----5:R-:W-:Y:S01]  /*5140*/  IMAD.U32 R23, R22, 0x10000, RZ ;  /* 0x0001000016177824 */ /* 0x020fe200078e00ff */
[----:B------:R-:W-:Y:S03]  /*5150*/  BSSY B0, `(.L_x_39) ;  /* 0x0000008000007945 */ /* 0x000fe60003800000 */
[----:B------:R-:W-:-:S04]  /*5160*/  FMUL R23, R23, UR16 ;  /* 0x0000001017177c20 */ /* 0x000fc80008400000 */
[----:B---3--:R-:W-:-:S05]  /*5170*/  FFMA R23, R216, UR14, R23 ;  /* 0x0000000ed8177c23 */ /* 0x008fca0008000017 */
[----:B------:R-:W-:-:S05]  /*5180*/  F2FP.BF16.F32.PACK_AB R23, RZ, R23 ;  /* 0x00000017ff17723e */ /* 0x000fca00000010ff */
[----:B------:R3:W-:Y:S01]  /*5190*/  @P0 STG.E.U16 desc[UR12][R4.64+0x22], R23 ;  /* 0x0000221704000986 */ /* 0x0007e2000c10150c */
[----:B------:R-:W-:-:S13]  /*51a0*/  ISETP.GT.AND P0, PT, R0, 0x8, P3 ;  /* 0x000000080000780c */ /* 0x000fda0001f04270 */
[----:B---3--:R-:W-:Y:S05]  /*51b0*/  @!P0 BRA `(.L_x_40) ;  /* 0x0000000000048947 */ /* 0x008fea0003800000 */
[----:B------:R3:W5:Y:S02]  /*51c0*/  LDG.E.LTC128B.U16 R22, desc[UR12][R8.64+0x20] ;  /* 0x0000200c08167981 */ /* 0x000764000c1e1520 */
.L_x_40:
[----:B------:R-:W-:Y:S05]  /*51d0*/  BSYNC B0 ;  /* 0x0000000000007941 */ /* 0x000fea0003800000 */
.L_x_39:
[----:B------:R-:W2:Y:S01]  /*51e0*/  LDL.LU R216, [R1+0x28] ;  /* 0x0000280001d87983 */ /* 0x000ea20000300800 */
[----:B-----5:R-:W-:Y:S01]  /*51f0*/  IMAD.U32 R23, R22, 0x10000, RZ ;  /* 0x0001000016177824 */ /* 0x020fe200078e00ff */
[----:B------:R-:W-:Y:S03]  /*5200*/  BSSY B0, `(.L_x_41) ;  /* 0x0000008000007945 */ /* 0x000fe60003800000 */
[----:B------:R-:W-:-:S04]  /*5210*/  FMUL R23, R23, UR16 ;  /* 0x0000001017177c20 */ /* 0x000fc80008400000 */
[----:B--2---:R-:W-:-:S05]  /*5220*/  FFMA R23, R216, UR14, R23 ;  /* 0x0000000ed8177c23 */ /* 0x004fca0008000017 */
[----:B------:R-:W-:-:S05]  /*5230*/  F2FP.BF16.F32.PACK_AB R23, RZ, R23 ;  /* 0x00000017ff17723e */ /* 0x000fca00000010ff */
[----:B------:R2:W-:Y:S01]  /*5240*/  @P0 STG.E.U16 desc[UR12][R6.64+0x20], R23 ;  /* 0x0000201706000986 */ /* 0x0005e2000c10150c */
[----:B------:R-:W-:-:S13]  /*5250*/  ISETP.GT.AND P0, PT, R0, 0x8, P2 ;  /* 0x000000080000780c */ /* 0x000fda0001704270 */
[----:B--2---:R-:W-:Y:S05]  /*5260*/  @!P0 BRA `(.L_x_42) ;  /* 0x0000000000048947 */ /* 0x004fea0003800000 */
[----:B------:R2:W5:Y:S02]  /*5270*/  LDG.E.LTC128B.U16 R22, desc[UR12][R8.64+0x22] ;  /* 0x0000220c08167981 */ /* 0x000564000c1e1520 */
.L_x_42:
[----:B------:R-:W-:Y:S05]  /*5280*/  BSYNC B0 ;  /* 0x0000000000007941 */ /* 0x000fea0003800000 */
.L_x_41:
[----:B------:R-:W3:Y:S01]  /*5290*/  LDL.LU R217, [R1+0x2c] ;  /* 0x00002c0001d97983 */ /* 0x000ee20000300800 */
[----:B-----5:R-:W-:Y:S01]  /*52a0*/  IMAD.U32 R23, R22, 0x10000, RZ ;  /* 0x0001000016177824 */ /* 0x020fe200078e00ff */
[----:B------:R-:W-:Y:S01]  /*52b0*/  ISETP.GT.AND P3, PT, R3, 0x18, PT ;  /* 0x000000180300780c */ /* 0x000fe20003f64270 */
[----:B------:R-:W-:Y:S01]  /*52c0*/  BSSY B0, `(.L_x_43) ;  /* 0x000000b000007945 */ /* 0x000fe20003800000 */
[----:B------:R-:W-:Y:S01]  /*52d0*/  LOP3.LUT R2, R2, 0xfbffffff, RZ, 0xc0, !PT ;  /* 0xfbffffff02027812 */ /* 0x000fe200078ec0ff */
[----:B------:R-:W-:Y:S01]  /*52e0*/  FMUL R23, R23, UR16 ;  /* 0x0000001017177c20 */ /* 0x000fe20008400000 */
[----:B------:R-:W-:-:S09]  /*52f0*/  PRMT R216, R22, 0x7610, R216 ;  /* 0x0000761016d87816 */ /* 0x000fd200000000d8 */
[----:B------:R-:W-:Y:S01]  /*5300*/  @P3 LOP3.LUT R2, R2, 0x4000000, RZ, 0xfc, !PT ;  /* 0x0400000002023812 */ /* 0x000fe200078efcff */
[----:B---3--:R-:W-:-:S05]  /*5310*/  FFMA R23, R217, UR14, R23 ;  /* 0x0000000ed9177c23 */ /* 0x008fca0008000017 */
[----:B------:R-:W-:-:S05]  /*5320*/  F2FP.BF16.F32.PACK_AB R23, RZ, R23 ;  /* 0x00000017ff17723e */ /* 0x000fca00000010ff */
[----:B------:R3:W-:Y:S01]  /*5330*/  @P0 STG.E.U16 desc[UR12][R6.64+0x22], R23 ;  /* 0x0000221706000986 */ /* 0x0007e2000c10150c */
[----:B------:R-:W-:-:S13]  /*5340*/  ISETP.GT.AND P0, PT, R0, RZ, P3 ;  /* 0x000000ff0000720c */ /* 0x000fda0001f04270 */
[----:B---3--:R-:W-:Y:S05]  /*5350*/  @!P0 BRA `(.L_x_44) ;  /* 0x0000000000048947 */ /* 0x008fea0003800000 */
[----:B------:R3:W5:Y:S02]  /*5360*/  LDG.E.LTC128B.U16 R216, desc[UR12][R10.64+0x30] ;  /* 0x0000300c0ad87981 */ /* 0x000764000c1e1520 */
.L_x_44:
[----:B------:R-:W-:Y:S05]  /*5370*/  BSYNC B0 ;  /* 0x0000000000007941 */ /* 0x000fea0003800000 */
.L_x_43:
[----:B------:R-:W2:Y:S01]  /*5380*/  LDL.LU R23, [R1+0x30] ;  /* 0x0000300001177983 */ /* 0x000ea20000300800 */
[----:B-----5:R-:W-:Y:S01]  /*5390*/  IMAD.U32 R22, R216, 0x10000, RZ ;  /* 0x00010000d8167824 */ /* 0x020fe200078e00ff */
[----:B------:R-:W-:Y:S01]  /*53a0*/  ISETP.GT.AND P2, PT, R3, 0x19, PT ;  /* 0x000000190300780c */ /* 0x000fe20003f44270 */
[----:B------:R-:W-:Y:S01]  /*53b0*/  BSSY B0, `(.L_x_45) ;  /* 0x0000017000007945 */ /* 0x000fe20003800000 */
[----:B------:R-:W-:Y:S01]  /*53c0*/  LOP3.LUT R2, R2, 0xfdffffff, RZ, 0xc0, !PT ;  /* 0xfdffffff02027812 */ /* 0x000fe200078ec0ff */
[----:B------:R-:W-:-:S10]  /*53d0*/  FMUL R22, R22, UR16 ;  /* 0x0000001016167c20 */ /* 0x000fd40008400000 */
[----:B------:R-:W-:Y:S01]  /*53e0*/  @P2 LOP3.LUT R2, R2, 0x2000000, RZ, 0xfc, !PT ;  /* 0x0200000002022812 */ /* 0x000fe200078efcff */
[----:B--2---:R-:W-:-:S05]  /*53f0*/  FFMA R22, R23, UR14, R22 ;  /* 0x0000000e17167c23 */ /* 0x004fca0008000016 */
[----:B------:R-:W-:-:S05]  /*5400*/  F2FP.BF16.F32.PACK_AB R22, RZ, R22 ;  /* 0x00000016ff16723e */ /* 0x000fca00000010ff */
[----:B------:R2:W-:Y:S01]  /*5410*/  @P0 STG.E.U16 desc[UR12][R4.64+0x30], R22 ;  /* 0x0000301604000986 */ /* 0x0005e2000c10150c */
[----:B------:R-:W-:-:S05]  /*5420*/  IADD3 R221, P0, R14, 0x80, RZ ;  /* 0x000000800edd7810 */ /* 0x000fca0007f1e0ff */
        /* <DEDUP_REMOVED lines=15> */
.L_x_46:
[----:B------:R-:W-:Y:S05]  /*5520*/  BSYNC B0 ;  /* 0x0000000000007941 */ /* 0x000fea0003800000 */
.L_x_45:
        /* <DEDUP_REMOVED lines=10> */
.L_x_48:
[----:B------:R-:W-:Y:S05]  /*55d0*/  BSYNC B0 ;  /* 0x0000000000007941 */ /* 0x000fea0003800000 */
.L_x_47:
[----:B------:R-:W2:Y:S01]  /*55e0*/  LDL.LU R216, [R1+0x38] ;  /* 0x0000380001d87983 */ /* 0x000ea20000300800 */
[----:B-----5:R-:W-:Y:S01]  /*55f0*/  IMAD.U32 R23, R22, 0x10000, RZ ;  /* 0x0001000016177824 */ /* 0x020fe200078e00ff */
[----:B------:R-:W-:Y:S03]  /*5600*/  BSSY B0, `(.L_x_49) ;  /* 0x0000015000007945 */ /* 0x000fe60003800000 */
[----:B------:R-:W-:-:S04]  /*5610*/  FMUL R23, R23, UR16 ;  /* 0x0000001017177c20 */ /* 0x000fc80008400000 */
[----:B--2---:R-:W-:-:S05]  /*5620*/  FFMA R23, R216, UR14, R23 ;  /* 0x0000000ed8177c23 */ /* 0x004fca0008000017 */
[----:B------:R-:W-:-:S05]  /*5630*/  F2FP.BF16.F32.PACK_AB R23, RZ, R23 ;  /* 0x00000017ff17723e */ /* 0x000fca00000010ff */
[----:B------:R2:W-:Y:S01]  /*5640*/  @P0 STG.E.U16 desc[UR12][R6.64+0x30], R23 ;  /* 0x0000301706000986 */ /* 0x0005e2000c10150c */
[----:B------:R-:W-:-:S05]  /*5650*/  IADD3 R220, P0, R14, 0xc0, RZ ;  /* 0x000000c00edc7810 */ /* 0x000fca0007f1e0ff */
[----:B------:R-:W-:-:S04]  /*5660*/  IMAD.X R14, RZ, RZ, R15, P0 ;  /* 0x000000ffff0e7224 */ /* 0x000fc800000e060f */
        /* <DEDUP_REMOVED lines=11> */
[----:B------:R-:W-:-:S13]  /*5720*/  ISETP.GT.AND P0, PT, R0, 0x8, P2 ;  /* 0x000000080000780c */ /* 0x000fda0001704270 */
[----:B--2---:R-:W-:Y:S05]  /*5730*/  @!P0 BRA `(.L_x_50) ;  /* 0x0000000000048947 */ /* 0x004fea0003800000 */
[----:B------:R2:W5:Y:S02]  /*5740*/  LDG.E.LTC128B.U16 R14, desc[UR12][R8.64+0x32] ;  /* 0x0000320c080e7981 */ /* 0x000564000c1e1520 */
.L_x_50:
[----:B------:R-:W-:Y:S05]  /*5750*/  BSYNC B0 ;  /* 0x0000000000007941 */ /* 0x000fea0003800000 */
.L_x_49:
        /* <DEDUP_REMOVED lines=13> */
.L_x_52:
[----:B------:R-:W-:Y:S05]  /*5830*/  BSYNC B0 ;  /* 0x0000000000007941 */ /* 0x000fea0003800000 */
.L_x_51:
        /* <DEDUP_REMOVED lines=10> */
[----:B------:R-:W-:-:S13]  /*58e0*/  ISETP.GT.AND P0, PT, R0, RZ, P1 ;  /* 0x000000ff0000720c */ /* 0x000fda0000f04270 */
[----:B--2---:R-:W-:Y:S05]  /*58f0*/  @!P0 BRA `(.L_x_54) ;  /* 0x0000000000048947 */ /* 0x004fea0003800000 */
[----:B------:R2:W5:Y:S02]  /*5900*/  LDG.E.LTC128B.U16 R14, desc[UR12][R10.64+0x42] ;  /* 0x0000420c0a0e7981 */ /* 0x000564000c1e1520 */
.L_x_54:
[----:B------:R-:W-:Y:S05]  /*5910*/  BSYNC B0 ;  /* 0x0000000000007941 */ /* 0x000fea0003800000 */
.L_x_53:
        /* <DEDUP_REMOVED lines=10> */
.L_x_56:
[----:B------:R-:W-:Y:S05]  /*59c0*/  BSYNC B0 ;  /* 0x0000000000007941 */ /* 0x000fea0003800000 */
.L_x_55:
[----:B------:R-:W2:Y:S01]  /*59d0*/  LDL.LU R23, [R1+0x48] ;  /* 0x0000480001177983 */ /* 0x000ea20000300800 */
[C---:B-----5:R-:W-:Y:S01]  /*59e0*/  IMAD.U32 R15, R14.reuse, 0x10000, RZ ;  /* 0x000100000e0f7824 */ /* 0x060fe200078e00ff */
[----:B------:R-:W-:Y:S01]  /*59f0*/  BSSY B0, `(.L_x_57) ;  /* 0x0000009000007945 */ /* 0x000fe20003800000 */
[----:B------:R-:W-:Y:S02]  /*5a00*/  PRMT R22, R14, 0x7610, R22 ;  /* 0x000076100e167816 */ /* 0x000fe40000000016 */
[----:B------:R-:W-:-:S04]  /*5a10*/  FMUL R15, R15, UR16 ;  /* 0x000000100f0f7c20 */ /* 0x000fc80008400000 */
[----:B--2---:R-:W-:-:S05]  /*5a20*/  FFMA R15, R23, UR14, R15 ;  /* 0x0000000e170f7c23 */ /* 0x004fca000800000f */
[----:B------:R-:W-:-:S05]  /*5a30*/  F2FP.BF16.F32.PACK_AB R15, RZ, R15 ;  /* 0x0000000fff0f723e */ /* 0x000fca00000010ff */
[----:B------:R2:W-:Y:S01]  /*5a40*/  @P0 STG.E.U16 desc[UR12][R6.64+0x40], R15 ;  /* 0x0000400f06000986 */ /* 0x0005e2000c10150c */
[----:B------:R-:W-:-:S13]  /*5a50*/  ISETP.GT.AND P0, PT, R0, 0x8, P1 ;  /* 0x000000080000780c */ /* 0x000fda0000f04270 */
[----:B--2---:R-:W-:Y:S05]  /*5a60*/  @!P0 BRA `(.L_x_58) ;  /* 0x0000000000048947 */ /* 0x004fea0003800000 */
[----:B------:R2:W5:Y:S02]  /*5a70*/  LDG.E.LTC128B.U16 R22, desc[UR12][R8.64+0x42] ;  /* 0x0000420c08167981 */ /* 0x000564000c1e1520 */
.L_x_58:
[----:B------:R-:W-:Y:S05]  /*5a80*/  BSYNC B0 ;  /* 0x0000000000007941 */ /* 0x000fea0003800000 */
.L_x_57:
[----:B------:R-:W3:Y:S01]  /*5a90*/  LDL.LU R15, [R1+0x4c] ;  /* 0x00004c00010f7983 */ /* 0x000ee20000300800 */
[----:B-----5:R-:W-:Y:S01]  /*5aa0*/  IMAD.U32 R14, R22, 0x10000, RZ ;  /* 0x00010000160e7824 */ /* 0x020fe200078e00ff */
[----:B------:R-:W-:Y:S01]  /*5ab0*/  ISETP.GT.AND P2, PT, R3, 0x28, PT ;  /* 0x000000280300780c */ /* 0x000fe20003f44270 */
[----:B------:R-:W-:Y:S01]  /*5ac0*/  IMAD.WIDE.U32 R224, R219, R226, UR24 ;  /* 0x00000018dbe07e25 */ /* 0x000fe2000f8e00e2 */
[----:B------:R-:W-:-:S03]  /*5ad0*/  LOP3.LUT R2, R2, 0xffdfffff, RZ, 0xc0, !PT ;  /* 0xffdfffff02027812 */ /* 0x000fc600078ec0ff */
[----:B------:R-:W-:Y:S01]  /*5ae0*/  FMUL R14, R14, UR16 ;  /* 0x000000100e0e7c20 */ /* 0x000fe20008400000 */
[----:B------:R-:W-:Y:S01]  /*5af0*/  BSSY B0, `(.L_x_59) ;  /* 0x0000012000007945 */ /* 0x000fe20003800000 */
[----:B------:R-:W-:-:S06]  /*5b00*/  IMAD.IADD R236, R228, 0x1, R225 ;  /* 0x00000001e4ec7824 */ /* 0x000fcc00078e02e1 */
[----:B------:R-:W-:Y:S01]  /*5b10*/  @P2 LOP3.LUT R2, R2, 0x200000, RZ, 0xfc, !PT ;  /* 0x0020000002022812 */ /* 0x000fe200078efcff */
[----:B---3--:R-:W-:-:S05]  /*5b20*/  FFMA R14, R15, UR14, R14 ;  /* 0x0000000e0f0e7c23 */ /* 0x008fca000800000e */
[----:B------:R-:W-:-:S05]  /*5b30*/  F2FP.BF16.F32.PACK_AB R14, RZ, R14 ;  /* 0x0000000eff0e723e */ /* 0x000fca00000010ff */
[----:B------:R3:W-:Y:S02]  /*5b40*/  @P0 STG.E.U16 desc[UR12][R6.64+0x42], R14 ;  /* 0x0000420e06000986 */ /* 0x0007e4000c10150c */
[----:B---3--:R-:W-:-:S04]  /*5b50*/  IADD3 R14, P0, R224, UR38, RZ ;  /* 0x00000026e00e7c10 */ /* 0x008fc8000ff1e0ff */
[----:B------:R-:W-:-:S03]  /*5b60*/  IADD3.X R15, R236, UR5, RZ, P0, !PT ;  /* 0x00000005ec0f7c10 */ /* 0x000fc600087fe4ff */
        /* <DEDUP_REMOVED lines=10> */
.L_x_60:
[----:B------:R-:W-:Y:S05]  /*5c10*/  BSYNC B0 ;  /* 0x0000000000007941 */ /* 0x000fea0003800000 */
.L_x_59:
        /* <DEDUP_REMOVED lines=13> */
.L_x_62:
[----:B------:R-:W-:Y:S05]  /*5cf0*/  BSYNC B0 ;  /* 0x0000000000007941 */ /* 0x000fea0003800000 */
.L_x_61:
        /* <DEDUP_REMOVED lines=10> */
.L_x_64:
[----:B------:R-:W-:Y:S05]  /*5da0*/  BSYNC B0 ;  /* 0x0000000000007941 */ /* 0x000fea0003800000 */
.L_x_63:
        /* <DEDUP_REMOVED lines=10> */
.L_x_66:
[----:B------:R-:W-:Y:S05]  /*5e50*/  BSYNC B0 ;  /* 0x0000000000007941 */ /* 0x000fea0003800000 */
.L_x_65:
        /* <DEDUP_REMOVED lines=14> */
.L_x_68:
[----:B------:R-:W-:Y:S05]  /*5f40*/  BSYNC B0 ;  /* 0x0000000000007941 */ /* 0x000fea0003800000 */
.L_x_67:
[----:B------:R-:W2:Y:S01]  /*5f50*/  LDL.LU R15, [R1+0x60] ;  /* 0x00006000010f7983 */ /* 0x000ea20000300800 */
[----:B-----5:R-:W-:Y:S01]  /*5f60*/  IMAD.U32 R14, R218, 0x10000, RZ ;  /* 0x00010000da0e7824 */ /* 0x020fe200078e00ff */
[----:B------:R-:W-:Y:S01]  /*5f70*/  ISETP.GT.AND P2, PT, R3, 0x31, PT ;  /* 0x000000310300780c */ /* 0x000fe20003f44270 */
[----:B------:R-:W-:Y:S01]  /*5f80*/  IMAD.WIDE.U32 R216, R221, R226, UR24 ;  /* 0x00000018ddd87e25 */ /* 0x000fe2000f8e00e2 */
[----:B------:R-:W-:-:S03]  /*5f90*/  LOP3.LUT R2, R2, 0xfffbffff, RZ, 0xc0, !PT ;  /* 0xfffbffff02027812 */ /* 0x000fc600078ec0ff */
[----:B------:R-:W-:Y:S01]  /*5fa0*/  FMUL R14, R14, UR16 ;  /* 0x000000100e0e7c20 */ /* 0x000fe20008400000 */
[----:B------:R-:W-:Y:S01]  /*5fb0*/  BSSY B0, `(.L_x_69) ;  /* 0x000001c000007945 */ /* 0x000fe20003800000 */
[----:B------:R-:W-:Y:S02]  /*5fc0*/  IMAD.IADD R227, R223, 0x1, R217 ;  /* 0x00000001dfe37824 */ /* 0x000fe400078e02d9 */
[----:B------:R-:W-:-:S04]  /*5fd0*/  IMAD.WIDE.U32 R22, R220, R226, UR24 ;  /* 0x00000018dc167e25 */ /* 0x000fc8000f8e00e2 */
[----:B------:R-:W-:Y:S01]  /*5fe0*/  IMAD.IADD R226, R222, 0x1, R23 ;  /* 0x00000001dee27824 */ /* 0x000fe200078e0217 */
[----:B------:R-:W-:Y:S01]  /*5ff0*/  @P2 LOP3.LUT R2, R2, 0x40000, RZ, 0xfc, !PT ;  /* 0x0004000002022812 */ /* 0x000fe200078efcff */
[----:B--2---:R-:W-:-:S05]  /*6000*/  FFMA R14, R15, UR14, R14 ;  /* 0x0000000e0f0e7c23 */ /* 0x004fca000800000e */
[----:B------:R-:W-:-:S05]  /*6010*/  F2FP.BF16.F32.PACK_AB R14, RZ, R14 ;  /* 0x0000000eff0e723e */ /* 0x000fca00000010ff */
[----:B------:R2:W-:Y:S02]  /*6020*/  @P0 STG.E.U16 desc[UR12][R4.64+0x60], R14 ;  /* 0x0000600e04000986 */ /* 0x0005e4000c10150c */
[----:B--2---:R-:W-:-:S04]  /*6030*/  IADD3 R14, P0, R216, UR38, RZ ;  /* 0x00000026d80e7c10 */ /* 0x004fc8000ff1e0ff */
[----:B------:R-:W-:-:S03]  /*6040*/  IADD3.X R15, R227, UR5, RZ, P0, !PT ;  /* 0x00000005e30f7c10 */ /* 0x000fc600087fe4ff */
[----:B------:R-:W-:-:S04]  /*6050*/  IMAD.WIDE.U32 R14, R20, UR23, R14 ;  /* 0x00000017140e7c25 */ /* 0x000fc8000f8e000e */
[----:B------:R-:W-:Y:S02]  /*6060*/  VIADD R15, R15, UR7 ;  /* 0x000000070f0f7c36 */ /* 0x000fe40008000000 */
[----:B------:R-:W-:-:S04]  /*6070*/  IMAD.WIDE.U32 R14, R21, UR37, R14 ;  /* 0x00000025150e7c25 */ /* 0x000fc8000f8e000e */
[----:B------:R-:W-:Y:S01]  /*6080*/  VIADD R15, R15, UR6 ;  /* 0x000000060f0f7c36 */ /* 0x000fe20008000000 */
[----:B------:R-:W-:-:S04]  /*6090*/  IADD3 R235, P0, P1, R14, UR19, R12 ;  /* 0x000000130eeb7c10 */ /* 0x000fc8000f91e00c */
[----:B------:R-:W-:Y:S02]  /*60a0*/  IADD3.X R242, R15, UR18, R13, P0, P1 ;  /* 0x000000120ff27c10 */ /* 0x000fe400087e240d */
[----:B------:R-:W-:-:S04]  /*60b0*/  IADD3 R14, P0, R22, UR38, RZ ;  /* 0x00000026160e7c10 */ /* 0x000fc8000ff1e0ff */
[----:B------:R-:W-:-:S03]  /*60c0*/  IADD3.X R15, R226, UR5, RZ, P0, !PT ;  /* 0x00000005e20f7c10 */ /* 0x000fc600087fe4ff */
[----:B------:R-:W-:-:S04]  /*60d0*/  IMAD.WIDE.U32 R14, R20, UR23, R14 ;  /* 0x00000017140e7c25 */ /* 0x000fc8000f8e000e */
[----:B------:R-:W-:Y:S02]  /*60e0*/  VIADD R15, R15, UR7 ;  /* 0x000000070f0f7c36 */ /* 0x000fe40008000000 */
[----:B------:R-:W-:-:S04]  /*60f0*/  IMAD.WIDE.U32 R14, R21, UR37, R14 ;  /* 0x00000025150e7c25 */ /* 0x000fc8000f8e000e */
[----:B------:R-:W-:Y:S01]  /*6100*/  VIADD R15, R15, UR6 ;  /* 0x000000060f0f7c36 */ /* 0x000fe20008000000 */
[--C-:B------:R-:W-:Y:S02]  /*6110*/  IADD3 R234, P0, P1, R14, UR19, R12.reuse ;  /* 0x000000130eea7c10 */ /* 0x100fe4000f91e00c */
[----:B------:R-:W-:Y:S02]  /*6120*/  PRMT R12, R218, 0x7610, R12 ;  /* 0x00007610da0c7816 */ /* 0x000fe4000000000c */
[----:B------:R-:W-:Y:S02]  /*6130*/  IADD3.X R241, R15, UR18, R13, P0, P1 ;  /* 0x000000120ff17c10 */ /* 0x000fe400087e240d */
[----:B------:R-:W-:-:S13]  /*6140*/  ISETP.GT.AND P0, PT, R0, RZ, P2 ;  /* 0x000000ff0000720c */ /* 0x000fda0001704270 */
[----:B------:R-:W-:Y:S05]  /*6150*/  @!P0 BRA `(.L_x_70) ;  /* 0x0000000000048947 */ /* 0x000fea0003800000 */
[----:B------:R2:W5:Y:S02]  /*6160*/  LDG.E.LTC128B.U16 R12, desc[UR12][R10.64+0x62] ;  /* 0x0000620c0a0c7981 */ /* 0x000564000c1e1520 */
.L_x_70:
[----:B------:R-:W-:Y:S05]  /*6170*/  BSYNC B0 ;  /* 0x0000000000007941 */ /* 0x000fea0003800000 */
.L_x_69:
[----:B------:R-:W3:Y:S01]  /*6180*/  LDL.LU R15, [R1+0x64] ;  /* 0x00006400010f7983 */ /* 0x000ee20000300800 */
[C---:B-----5:R-:W-:Y:S01]  /*6190*/  IMAD.U32 R13, R12.reuse, 0x10000, RZ ;  /* 0x000100000c0d7824 */ /* 0x060fe200078e00ff */
[----:B------:R-:W-:Y:S01]  /*61a0*/  BSSY B0, `(.L_x_71) ;  /* 0x0000009000007945 */ /* 0x000fe20003800000 */
[----:B------:R-:W-:Y:S02]  /*61b0*/  PRMT R14, R12, 0x7610, R14 ;  /* 0x000076100c0e7816 */ /* 0x000fe4000000000e */
[----:B------:R-:W-:-:S04]  /*61c0*/  FMUL R13, R13, UR16 ;  /* 0x000000100d0d7c20 */ /* 0x000fc80008400000 */
[----:B---3--:R-:W-:-:S05]  /*61d0*/  FFMA R13, R15, UR14, R13 ;  /* 0x0000000e0f0d7c23 */ /* 0x008fca000800000d */
[----:B------:R-:W-:-:S05]  /*61e0*/  F2FP.BF16.F32.PACK_AB R13, RZ, R13 ;  /* 0x0000000dff0d723e */ /* 0x000fca00000010ff */
[----:B------:R3:W-:Y:S01]  /*61f0*/  @P0 STG.E.U16 desc[UR12][R4.64+0x62], R13 ;  /* 0x0000620d04000986 */ /* 0x0007e2000c10150c */
[----:B------:R-:W-:-:S13]  /*6200*/  ISETP.GT.AND P0, PT, R0, 0x8, P3 ;  /* 0x000000080000780c */ /* 0x000fda0001f04270 */
[----:B---3--:R-:W-:Y:S05]  /*6210*/  @!P0 BRA `(.L_x_72) ;  /* 0x0000000000048947 */ /* 0x008fea0003800000 */
[----:B------:R3:W5:Y:S02]  /*6220*/  LDG.E.LTC128B.U16 R14, desc[UR12][R8.64+0x60] ;  /* 0x0000600c080e7981 */ /* 0x000764000c1e1520 */
.L_x_72:
[----:B------:R-:W-:Y:S05]  /*6230*/  BSYNC B0 ;  /* 0x0000000000007941 */ /* 0x000fea0003800000 */
.L_x_71:
[----:B------:R-:W2:Y:S01]  /*6240*/  LDL.LU R13, [R1+0x68] ;  /* 0x00006800010d7983 */ /* 0x000ea20000300800 */
[----:B-----5:R-:W-:Y:S01]  /*6250*/  IMAD.U32 R12, R14, 0x10000, RZ ;  /* 0x000100000e0c7824 */ /* 0x020fe200078e00ff */
[----:B------:R-:W-:Y:S01]  /*6260*/  USHF.L.U32 UR15, UR10, 0x7, URZ ;  /* 0x000000070a0f7899 */ /* 0x000fe2000800063f */
[----:B------:R-:W-:Y:S01]  /*6270*/  BSSY B0, `(.L_x_73) ;  /* 0x000000d000007945 */ /* 0x000fe20003800000 */
[----:B------:R-:W-:Y:S01]  /*6280*/  USHF.L.U64.HI UR17, UR10, 0x7, UR11 ;  /* 0x000000070a117899 */ /* 0x000fe2000801020b */
[----:B------:R-:W-:-:S04]  /*6290*/  FMUL R12, R12, UR16 ;  /* 0x000000100c0c7c20 */ /* 0x000fc80008400000 */
[----:B--2---:R-:W-:Y:S01]  /*62a0*/  FFMA R12, R13, UR14, R12 ;  /* 0x0000000e0d0c7c23 */ /* 0x004fe2000800000c */
[----:B------:R-:W-:-:S04]  /*62b0*/  IMAD.U32 R13, RZ, RZ, UR21 ;  /* 0x00000015ff0d7e24 */ /* 0x000fc8000f8e00ff */
[----:B------:R-:W-:-:S05]  /*62c0*/  F2FP.BF16.F32.PACK_AB R12, RZ, R12 ;  /* 0x0000000cff0c723e */ /* 0x000fca00000010ff */
[----:B------:R2:W-:Y:S02]  /*62d0*/  @P0 STG.E.U16 desc[UR12][R6.64+0x60], R12 ;  /* 0x0000600c06000986 */ /* 0x0005e4000c10150c */
[----:B--2---:R-:W-:-:S05]  /*62e0*/  IMAD.U32 R12, RZ, RZ, UR20 ;  /* 0x00000014ff0c7e24 */ /* 0x004fca000f8e00ff */
[----:B------:R-:W-:-:S04]  /*62f0*/  IADD3 R12, P0, P1, R12, UR15, R4 ;  /* 0x0000000f0c0c7c10 */ /* 0x000fc8000f91e004 */
[----:B------:R-:W-:Y:S02]  /*6300*/  IADD3.X R13, R13, UR17, R5, P0, P1 ;  /* 0x000000110d0d7c10 */ /* 0x000fe400087e2405 */
[----:B------:R-:W-:-:S13]  /*6310*/  ISETP.GT.AND P0, PT, R0, 0x8, P2 ;  /* 0x000000080000780c */ /* 0x000fda0001704270 */
[----:B------:R-:W-:Y:S05]  /*6320*/  @!P0 BRA `(.L_x_74) ;  /* 0x0000000000048947 */ /* 0x000fea0003800000 */
[----:B------:R2:W5:Y:S02]  /*6330*/  LDG.E.LTC128B.U16 R14, desc[UR12][R8.64+0x62] ;  /* 0x0000620c080e7981 */ /* 0x000564000c1e1520 */
.L_x_74:
[----:B------:R-:W-:Y:S05]  /*6340*/  BSYNC B0 ;  /* 0x0000000000007941 */ /* 0x000fea0003800000 */
.L_x_73:
        /* <DEDUP_REMOVED lines=13> */
.L_x_76:
[----:B------:R-:W-:Y:S05]  /*6420*/  BSYNC B0 ;  /* 0x0000000000007941 */ /* 0x000fea0003800000 */
.L_x_75:
[----:B------:R-:W2:Y:S01]  /*6430*/  LDL.LU R20, [R1+0x70] ;  /* 0x0000700001147983 */ /* 0x000ea20000300800 */
[----:B-----5:R-:W-:Y:S01]  /*6440*/  IMAD.U32 R15, R14, 0x10000, RZ ;  /* 0x000100000e0f7824 */ /* 0x020fe200078e00ff */
[----:B------:R-:W-:Y:S01]  /*6450*/  ISETP.GT.AND P2, PT, R3, 0x39, PT ;  /* 0x000000390300780c */ /* 0x000fe20003f44270 */
[----:B------:R-:W-:Y:S01]  /*6460*/  BSSY B0, `(.L_x_77) ;  /* 0x000000b000007945 */ /* 0x000fe20003800000 */
[----:B------:R-:W-:Y:S01]  /*6470*/  LOP3.LUT R2, R2, 0xfffeffff, RZ, 0xc0, !PT ;  /* 0xfffeffff02027812 */ /* 0x000fe200078ec0ff */
[----:B------:R-:W-:Y:S01]  /*6480*/  FMUL R15, R15, UR16 ;  /* 0x000000100f0f7c20 */ /* 0x000fe20008400000 */
[----:B------:R-:W-:-:S09]  /*6490*/  PRMT R21, R14, 0x7610, R21 ;  /* 0x000076100e157816 */ /* 0x000fd20000000015 */
[----:B------:R-:W-:Y:S01]  /*64a0*/  @P2 LOP3.LUT R2, R2, 0x10000, RZ, 0xfc, !PT ;  /* 0x0001000002022812 */ /* 0x000fe200078efcff */
[----:B--2---:R-:W-:-:S05]  /*64b0*/  FFMA R15, R20, UR14, R15 ;  /* 0x0000000e140f7c23 */ /* 0x004fca000800000f */
[----:B------:R-:W-:-:S05]  /*64c0*/  F2FP.BF16.F32.PACK_AB R15, RZ, R15 ;  /* 0x0000000fff0f723e */ /* 0x000fca00000010ff */
[----:B------:R2:W-:Y:S01]  /*64d0*/  @P0 STG.E.U16 desc[UR12][R4.64+0x70], R15 ;  /* 0x0000700f04000986 */ /* 0x0005e2000c10150c */
[----:B------:R-:W-:-:S13]  /*64e0*/  ISETP.GT.AND P0, PT, R0, RZ, P2 ;  /* 0x000000ff0000720c */ /* 0x000fda0001704270 */
[----:B--2---:R-:W-:Y:S05]  /*64f0*/  @!P0 BRA `(.L_x_78) ;  /* 0x0000000000048947 */ /* 0x004fea0003800000 */
[----:B------:R2:W5:Y:S02]  /*6500*/  LDG.E.LTC128B.U16 R21, desc[UR12][R10.64+0x72] ;  /* 0x0000720c0a157981 */ /* 0x000564000c1e1520 */
.L_x_78:
[----:B------:R-:W-:Y:S05]  /*6510*/  BSYNC B0 ;  /* 0x0000000000007941 */ /* 0x000fea0003800000 */
.L_x_77:
[----:B------:R-:W3:Y:S01]  /*6520*/  LDL.LU R15, [R1+0x74] ;  /* 0x00007400010f7983 */ /* 0x000ee20000300800 */
[----:B-----5:R-:W-:Y:S01]  /*6530*/  IMAD.U32 R14, R21, 0x10000, RZ ;  /* 0x00010000150e7824 */ /* 0x020fe200078e00ff */
[----:B------:R-:W-:Y:S01]  /*6540*/  USHF.L.U32 UR8, UR10, 0x8, URZ ;  /* 0x000000080a087899 */ /* 0x000fe2000800063f */
[----:B------:R-:W-:Y:S01]  /*6550*/  BSSY B0, `(.L_x_79) ;  /* 0x000000d000007945 */ /* 0x000fe20003800000 */
[----:B------:R-:W-:Y:S01]  /*6560*/  USHF.L.U64.HI UR9, UR10, 0x8, UR11 ;  /* 0x000000080a097899 */ /* 0x000fe2000801020b */
[----:B------:R-:W-:-:S03]  /*6570*/  FMUL R14, R14, UR16 ;  /* 0x000000100e0e7c20 */ /* 0x000fc60008400000 */
[----:B------:R-:W-:Y:S02]  /*6580*/  IMAD.U32 R20, RZ, RZ, UR8 ;  /* 0x00000008ff147e24 */ /* 0x000fe4000f8e00ff */
[----:B---3--:R-:W-:Y:S01]  /*6590*/  FFMA R14, R15, UR14, R14 ;  /* 0x0000000e0f0e7c23 */ /* 0x008fe2000800000e */
[----:B------:R-:W-:-:S04]  /*65a0*/  IMAD.U32 R15, RZ, RZ, UR9 ;  /* 0x00000009ff0f7e24 */ /* 0x000fc8000f8e00ff */
[----:B------:R-:W-:-:S05]  /*65b0*/  F2FP.BF16.F32.PACK_AB R14, RZ, R14 ;  /* 0x0000000eff0e723e */ /* 0x000fca00000010ff */
[----:B------:R3:W-:Y:S02]  /*65c0*/  @P0 STG.E.U16 desc[UR12][R4.64+0x72], R14 ;  /* 0x0000720e04000986 */ /* 0x0007e4000c10150c */
[----:B---3--:R-:W-:-:S04]  /*65d0*/  IADD3 R14, P0, P1, R4, UR20, R20 ;  /* 0x00000014040e7c10 */ /* 0x008fc8000f91e014 */
[----:B------:R-:W-:Y:S02]  /*65e0*/  IADD3.X R15, R5, UR21, R15, P0, P1 ;  /* 0x00000015050f7c10 */ /* 0x000fe400087e240f */
[----:B------:R-:W-:-:S13]  /*65f0*/  ISETP.GT.AND P0, PT, R0, 0x8, P3 ;  /* 0x000000080000780c */ /* 0x000fda0001f04270 */
[----:B------:R-:W-:Y:S05]  /*6600*/  @!P0 BRA `(.L_x_80) ;  /* 0x0000000000048947 */ /* 0x000fea0003800000 */
[----:B------:R3:W5:Y:S02]  /*6610*/  LDG.E.LTC128B.U16 R21, desc[UR12][R8.64+0x70] ;  /* 0x0000700c08157981 */ /* 0x000764000c1e1520 */
.L_x_80:
[----:B------:R-:W-:Y:S05]  /*6620*/  BSYNC B0 ;  /* 0x0000000000007941 */ /* 0x000fea0003800000 */
.L_x_79:
        /* <DEDUP_REMOVED lines=10> */
.L_x_82:
[----:B------:R-:W-:Y:S05]  /*66d0*/  BSYNC B0 ;  /* 0x0000000000007941 */ /* 0x000fea0003800000 */
.L_x_81:
        /* <DEDUP_REMOVED lines=13> */
.L_x_84:
[----:B------:R-:W-:Y:S05]  /*67b0*/  BSYNC B0 ;  /* 0x0000000000007941 */ /* 0x000fea0003800000 */
.L_x_83:
        /* <DEDUP_REMOVED lines=13> */
.L_x_86:
[----:B------:R-:W-:Y:S05]  /*6890*/  BSYNC B0 ;  /* 0x0000000000007941 */ /* 0x000fea0003800000 */
.L_x_85:
        /* <DEDUP_REMOVED lines=10> */
.L_x_88:
[----:B------:R-:W-:Y:S05]  /*6940*/  BSYNC B0 ;  /* 0x0000000000007941 */ /* 0x000fea0003800000 */
.L_x_87:
        /* <DEDUP_REMOVED lines=10> */
.L_x_90:
[----:B------:R-:W-:Y:S05]  /*69f0*/  BSYNC B0 ;  /* 0x0000000000007941 */ /* 0x000fea0003800000 */
.L_x_89:
        /* <DEDUP_REMOVED lines=13> */
.L_x_92:
[----:B------:R-:W-:Y:S05]  /*6ad0*/  BSYNC B0 ;  /* 0x0000000000007941 */ /* 0x000fea0003800000 */
.L_x_91:
        /* <DEDUP_REMOVED lines=13> */
.L_x_94:
[----:B------:R-:W-:Y:S05]  /*6bb0*/  BSYNC B0 ;  /* 0x0000000000007941 */ /* 0x000fea0003800000 */
.L_x_93:
        /* <DEDUP_REMOVED lines=10> */
.L_x_96:
[----:B------:R-:W-:Y:S05]  /*6c60*/  BSYNC B0 ;  /* 0x0000000000007941 */ /* 0x000fea0003800000 */
.L_x_95:
        /* <DEDUP_REMOVED lines=10> */
.L_x_98:
[----:B------:R-:W-:Y:S05]  /*6d10*/  BSYNC B0 ;  /* 0x0000000000007941 */ /* 0x000fea0003800000 */
.L_x_97:
[----:B------:R-:W3:Y:S01]  /*6d20*/  LDL.LU R218, [R1+0x9c] ;  /* 0x00009c0001da7983 */ /* 0x000ee20000300800 */
[----:B-----5:R-:W-:Y:S01]  /*6d30*/  IMAD.U32 R19, R21, 0x10000, RZ ;  /* 0x0001000015137824 */ /* 0x020fe200078e00ff */
[----:B------:R-:W-:Y:S01]  /*6d40*/  ISETP.GT.AND P2, PT, R3, 0x50, PT ;  /* 0x000000500300780c */ /* 0x000fe20003f44270 */
[----:B------:R-:W-:Y:S01]  /*6d50*/  BSSY B0, `(.L_x_99) ;  /* 0x000002e000007945 */ /* 0x000fe20003800000 */
[----:B------:R-:W-:Y:S01]  /*6d60*/  LOP3.LUT R2, R2, 0xfffff7ff, RZ, 0xc0, !PT ;  /* 0xfffff7ff02027812 */ /* 0x000fe200078ec0ff */
[----:B------:R-:W-:-:S10]  /*6d70*/  FMUL R19, R19, UR16 ;  /* 0x0000001013137c20 */ /* 0x000fd40008400000 */
[----:B------:R-:W-:Y:S01]  /*6d80*/  @P2 LOP3.LUT R2, R2, 0x800, RZ, 0xfc, !PT ;  /* 0x0000080002022812 */ /* 0x000fe200078efcff */
[----:B---3--:R-:W-:Y:S01]  /*6d90*/  FFMA R19, R218, UR14, R19 ;  /* 0x0000000eda137c23 */ /* 0x008fe20008000013 */
[----:B------:R-:W-:-:S04]  /*6da0*/  IMAD.WIDE.U32 R218, R219, UR26, R16 ;  /* 0x0000001adbda7c25 */ /* 0x000fc8000f8e0010 */
[----:B------:R-:W-:-:S05]  /*6db0*/  F2FP.BF16.F32.PACK_AB R19, RZ, R19 ;  /* 0x00000013ff13723e */ /* 0x000fca00000010ff */
[----:B------:R3:W-:Y:S01]  /*6dc0*/  @P0 STG.E.U16 desc[UR12][R6.64+0x92], R19 ;  /* 0x0000921306000986 */ /* 0x0007e2000c10150c */
[----:B------:R-:W-:Y:S01]  /*6dd0*/  LEA R232, P0, R218, UR28, 0x1 ;  /* 0x0000001cdae87c11 */ /* 0x000fe2000f8008ff */
[----:B---3--:R-:W-:-:S05]  /*6de0*/  IMAD.IADD R19, R219, 0x1, R228 ;  /* 0x00000001db137824 */ /* 0x008fca00078e02e4 */
[----:B------:R-:W-:Y:S01]  /*6df0*/  LEA.HI.X R233, R218, UR29, R19, 0x1, P0 ;  /* 0x0000001ddae97c11 */ /* 0x000fe200080f0c13 */
[----:B------:R-:W-:-:S04]  /*6e00*/  IMAD.WIDE.U32 R218, R221, UR26, R16 ;  /* 0x0000001addda7c25 */ /* 0x000fc8000f8e0010 */
[----:B------:R-:W-:Y:S01]  /*6e10*/  IMAD.IADD R223, R219, 0x1, R223 ;  /* 0x00000001dbdf7824 */ /* 0x000fe200078e02df */
[----:B------:R-:W-:-:S04]  /*6e20*/  LEA R230, P0, R218, UR28, 0x1 ;  /* 0x0000001cdae67c11 */ /* 0x000fc8000f8008ff */
[----:B------:R-:W-:Y:S01]  /*6e30*/  LEA.HI.X R231, R218, UR29, R223, 0x1, P0 ;  /* 0x0000001ddae77c11 */ /* 0x000fe200080f0cdf */
[----:B------:R-:W-:-:S04]  /*6e40*/  IMAD.WIDE.U32 R218, R220, UR26, R16 ;  /* 0x0000001adcda7c25 */ /* 0x000fc8000f8e0010 */
[----:B------:R-:W-:Y:S01]  /*6e50*/  IMAD.IADD R222, R219, 0x1, R222 ;  /* 0x00000001dbde7824 */ /* 0x000fe200078e02de */
[----:B------:R-:W-:-:S04]  /*6e60*/  LEA R228, P0, R218, UR28, 0x1 ;  /* 0x0000001cdae47c11 */ /* 0x000fc8000f8008ff */
[----:B------:R-:W-:Y:S02]  /*6e70*/  LEA.HI.X R229, R218, UR29, R222, 0x1, P0 ;  /* 0x0000001ddae57c11 */ /* 0x000fe400080f0cde */
[----:B------:R-:W-:-:S04]  /*6e80*/  LEA R218, P0, R240, UR28, 0x1 ;  /* 0x0000001cf0da7c11 */ /* 0x000fc8000f8008ff */
[----:B------:R-:W-:Y:S02]  /*6e90*/  LEA.HI.X R219, R240, UR29, R246, 0x1, P0 ;  /* 0x0000001df0db7c11 */ /* 0x000fe400080f0cf6 */
[----:B------:R-:W-:-:S04]  /*6ea0*/  LEA R220, P0, R239, UR28, 0x1 ;  /* 0x0000001cefdc7c11 */ /* 0x000fc8000f8008ff */
[----:B------:R-:W-:Y:S02]  /*6eb0*/  LEA.HI.X R221, R239, UR29, R245, 0x1, P0 ;  /* 0x0000001defdd7c11 */ /* 0x000fe400080f0cf5 */
[----:B------:R-:W-:-:S04]  /*6ec0*/  LEA R222, P0, R238, UR28, 0x1 ;  /* 0x0000001ceede7c11 */ /* 0x000fc8000f8008ff */
[----:B------:R-:W-:Y:S02]  /*6ed0*/  LEA.HI.X R223, R238, UR29, R244, 0x1, P0 ;  /* 0x0000001deedf7c11 */ /* 0x000fe400080f0cf4 */
[----:B------:R-:W-:-:S05]  /*6ee0*/  IADD3 R224, P0, R18, R224, RZ ;  /* 0x000000e012e07210 */ /* 0x000fca0007f1e0ff */
[----:B------:R-:W-:Y:S01]  /*6ef0*/  IMAD.X R16, R236, 0x1, R17, P0 ;  /* 0x00000001ec107824 */ /* 0x000fe200000e0611 */
[----:B------:R-:W-:-:S05]  /*6f00*/  IADD3 R216, P0, R18, R216, RZ ;  /* 0x000000d812d87210 */ /* 0x000fca0007f1e0ff */
[----:B------:R-:W-:Y:S01]  /*6f10*/  IMAD.X R19, R227, 0x1, R17, P0 ;  /* 0x00000001e3137824 */ /* 0x000fe200000e0611 */
[----:B------:R-:W-:-:S05]  /*6f20*/  IADD3 R18, P0, R18, R22, RZ ;  /* 0x0000001612127210 */ /* 0x000fca0007f1e0ff */
[----:B------:R-:W-:Y:S01]  /*6f30*/  IMAD.X R17, R226, 0x1, R17, P0 ;  /* 0x00000001e2117824 */ /* 0x000fe200000e0611 */
        /* <DEDUP_REMOVED lines=12> */
[----:B------:R-:W-:-:S13]  /*7000*/  ISETP.GT.AND P0, PT, R0, RZ, P2 ;  /* 0x000000ff0000720c */ /* 0x000fda0001704270 */
[----:B------:R-:W-:Y:S05]  /*7010*/  @!P0 BRA `(.L_x_100) ;  /* 0x0000000000048947 */ /* 0x000fea0003800000 */
[----:B------:R3:W5:Y:S02]  /*7020*/  LDG.E.LTC128B.U16 R21, desc[UR12][R10.64+0xa0] ;  /* 0x0000a00c0a157981 */ /* 0x000764000c1e1520 */
.L_x_100:
[----:B------:R-:W-:Y:S05]  /*7030*/  BSYNC B0 ;  /* 0x0000000000007941 */ /* 0x000fea0003800000 */
.L_x_99:
        /* <DEDUP_REMOVED lines=13> */
.L_x_102:
[----:B------:R-:W-:Y:S05]  /*7110*/  BSYNC B0 ;  /* 0x0000000000007941 */ /* 0x000fea0003800000 */
.L_x_101:
        /* <DEDUP_REMOVED lines=10> */
.L_x_104:
[----:B------:R-:W-:Y:S05]  /*71c0*/  BSYNC B0 ;  /* 0x0000000000007941 */ /* 0x000fea0003800000 */
.L_x_103:
        /* <DEDUP_REMOVED lines=10> */
.L_x_106:
[----:B------:R-:W-:Y:S05]  /*7270*/  BSYNC B0 ;  /* 0x0000000000007941 */ /* 0x000fea0003800000 */
.L_x_105:
        /* <DEDUP_REMOVED lines=13> */
.L_x_108:
[----:B------:R-:W-:Y:S05]  /*7350*/  BSYNC B0 ;  /* 0x0000000000007941 */ /* 0x000fea0003800000 */
.L_x_107:
        /* <DEDUP_REMOVED lines=13> */
.L_x_110:
[----:B------:R-:W-:Y:S05]  /*7430*/  BSYNC B0 ;  /* 0x0000000000007941 */ /* 0x000fea0003800000 */
.L_x_109:
        /* <DEDUP_REMOVED lines=10> */
.L_x_112:
[----:B------:R-:W-:Y:S05]  /*74e0*/  BSYNC B0 ;  /* 0x0000000000007941 */ /* 0x000fea0003800000 */
.L_x_111:
        /* <DEDUP_REMOVED lines=10> */
.L_x_114:
[----:B------:R-:W-:Y:S05]  /*7590*/  BSYNC B0 ;  /* 0x0000000000007941 */ /* 0x000fea0003800000 */
.L_x_113:
        /* <DEDUP_REMOVED lines=13> */
.L_x_116:
[----:B------:R-:W-:Y:S05]  /*7670*/  BSYNC B0 ;  /* 0x0000000000007941 */ /* 0x000fea0003800000 */
.L_x_115:
        /* <DEDUP_REMOVED lines=13> */
.L_x_118:
[----:B------:R-:W-:Y:S05]  /*7750*/  BSYNC B0 ;  /* 0x0000000000007941 */ /* 0x000fea0003800000 */
.L_x_117:
        /* <DEDUP_REMOVED lines=10> */
.L_x_120:
[----:B------:R-:W-:Y:S05]  /*7800*/  BSYNC B0 ;  /* 0x0000000000007941 */ /* 0x000fea0003800000 */
.L_x_119:
        /* <DEDUP_REMOVED lines=10> */
.L_x_122:
[----:B------:R-:W-:Y:S05]  /*78b0*/  BSYNC B0 ;  /* 0x0000000000007941 */ /* 0x000fea0003800000 */
.L_x_121:
        /* <DEDUP_REMOVED lines=13> */
.L_x_124:
[----:B------:R-:W-:Y:S05]  /*7990*/  BSYNC B0 ;  /* 0x0000000000007941 */ /* 0x000fea0003800000 */
.L_x_123:
        /* <DEDUP_REMOVED lines=13> */
.L_x_126:
[----:B------:R-:W-:Y:S05]  /*7a70*/  BSYNC B0 ;  /* 0x0000000000007941 */ /* 0x000fea0003800000 */
.L_x_125:
        /* <DEDUP_REMOVED lines=10> */
.L_x_128:
[----:B------:R-:W-:Y:S05]  /*7b20*/  BSYNC B0 ;  /* 0x0000000000007941 */ /* 0x000fea0003800000 */
.L_x_127:
        /* <DEDUP_REMOVED lines=10> */
.L_x_130:
[----:B------:R-:W-:Y:S05]  /*7bd0*/  BSYNC B0 ;  /* 0x0000000000007941 */ /* 0x000fea0003800000 */
.L_x_129:
[----:B------:R-:W3:Y:S01]  /*7be0*/  LDL.LU R235, [R1+0xdc] ;  /* 0x0000dc0001eb7983 */ /* 0x000ee20000300800 */
[----:B-----5:R-:W-:Y:S01]  /*7bf0*/  IMAD.U32 R234, R21, 0x10000, RZ ;  /* 0x0001000015ea7824 */ /* 0x020fe200078e00ff */
[----:B------:R-:W-:Y:S01]  /*7c00*/  ISETP.GT.AND P3, PT, R3, 0x70, PT ;  /* 0x000000700300780c */ /* 0x000fe20003f64270 */
[----:B------:R-:W-:Y:S02]  /*7c10*/  BSSY B0, `(.L_x_131) ;  /* 0x0000008000007945 */ /* 0x000fe40003800000 */
[----:B------:R-:W-:-:S04]  /*7c20*/  FMUL R234, R234, UR16 ;  /* 0x00000010eaea7c20 */ /* 0x000fc80008400000 */
[----:B---3--:R-:W-:-:S05]  /*7c30*/  FFMA R234, R235, UR14, R234 ;  /* 0x0000000eebea7c23 */ /* 0x008fca00080000ea */
[----:B------:R-:W-:-:S05]  /*7c40*/  F2FP.BF16.F32.PACK_AB R234, RZ, R234 ;  /* 0x000000eaffea723e */ /* 0x000fca00000010ff */
[----:B------:R3:W-:Y:S01]  /*7c50*/  @P0 STG.E.U16 desc[UR12][R6.64+0xd2], R234 ;  /* 0x0000d2ea06000986 */ /* 0x0007e2000c10150c */
[----:B------:R-:W-:-:S13]  /*7c60*/  ISETP.GT.AND P0, PT, R0, RZ, P3 ;  /* 0x000000ff0000720c */ /* 0x000fda0001f04270 */
[----:B---3--:R-:W-:Y:S05]  /*7c70*/  @!P0 BRA `(.L_x_132) ;  /* 0x0000000000048947 */ /* 0x008fea0003800000 */
[----:B------:R3:W5:Y:S02]  /*7c80*/  LDG.E.LTC128B.U16 R21, desc[UR12][R10.64+0xe0] ;  /* 0x0000e00c0a157981 */ /* 0x000764000c1e1520 */
.L_x_132:
[----:B------:R-:W-:Y:S05]  /*7c90*/  BSYNC B0 ;  /* 0x0000000000007941 */ /* 0x000fea0003800000 */
.L_x_131:
[----:B------:R-:W2:Y:S01]  /*7ca0*/  LDL.LU R235, [R1+0xe0] ;  /* 0x0000e00001eb7983 */ /* 0x000ea20000300800 */
[----:B-----5:R-:W-:Y:S01]  /*7cb0*/  IMAD.U32 R234, R21, 0x10000, RZ ;  /* 0x0001000015ea7824 */ /* 0x020fe200078e00ff */
[----:B------:R-:W-:Y:S01]  /*7cc0*/  ISETP.GT.AND P2, PT, R3, 0x71, PT ;  /* 0x000000710300780c */ /* 0x000fe20003f44270 */
[----:B------:R-:W-:Y:S02]  /*7cd0*/  BSSY B0, `(.L_x_133) ;  /* 0x0000008000007945 */ /* 0x000fe40003800000 */
[----:B------:R-:W-:-:S04]  /*7ce0*/  FMUL R234, R234, UR16 ;  /* 0x00000010eaea7c20 */ /* 0x000fc80008400000 */
[----:B--2---:R-:W-:-:S05]  /*7cf0*/  FFMA R234, R235, UR14, R234 ;  /* 0x0000000eebea7c23 */ /* 0x004fca00080000ea */
[----:B------:R-:W-:-:S05]  /*7d00*/  F2FP.BF16.F32.PACK_AB R234, RZ, R234 ;  /* 0x000000eaffea723e */ /* 0x000fca00000010ff */
[----:B------:R2:W-:Y:S01]  /*7d10*/  @P0 STG.E.U16 desc[UR12][R4.64+0xe0], R234 ;  /* 0x0000e0ea04000986 */ /* 0x0005e2000c10150c */
[----:B------:R-:W-:-:S13]  /*7d20*/  ISETP.GT.AND P0, PT, R0, RZ, P2 ;  /* 0x000000ff0000720c */ /* 0x000fda0001704270 */
[----:B--2---:R-:W-:Y:S05]  /*7d30*/  @!P0 BRA `(.L_x_134) ;  /* 0x0000000000048947 */ /* 0x004fea0003800000 */
[----:B------:R2:W5:Y:S02]  /*7d40*/  LDG.E.LTC128B.U16 R21, desc[UR12][R10.64+0xe2] ;  /* 0x0000e20c0a157981 */ /* 0x000564000c1e1520 */
.L_x_134:
[----:B------:R-:W-:Y:S05]  /*7d50*/  BSYNC B0 ;  /* 0x0000000000007941 */ /* 0x000fea0003800000 */
.L_x_133:
        /* <DEDUP_REMOVED lines=10> */
.L_x_136:
[----:B------:R-:W-:Y:S05]  /*7e00*/  BSYNC B0 ;  /* 0x0000000000007941 */ /* 0x000fea0003800000 */
.L_x_135:
        /* <DEDUP_REMOVED lines=10> */
.L_x_138:
[----:B------:R-:W-:Y:S05]  /*7eb0*/  BSYNC B0 ;  /* 0x0000000000007941 */ /* 0x000fea0003800000 */
.L_x_137:
        /* <DEDUP_REMOVED lines=11> */
.L_x_140:
[----:B------:R-:W-:Y:S05]  /*7f70*/  BSYNC B0 ;  /* 0x0000000000007941 */ /* 0x000fea0003800000 */
.L_x_139:
[----:B------:R-:W2:Y:S01]  /*7f80*/  LDL.LU R235, [R1+0xf0] ;  /* 0x0000f00001eb7983 */ /* 0x000ea20000300800 */
[----:B-----5:R-:W-:Y:S01]  /*7f90*/  IMAD.U32 R234, R21, 0x10000, RZ ;  /* 0x0001000015ea7824 */ /* 0x020fe200078e00ff */
[----:B------:R-:W-:Y:S03]  /*7fa0*/  BSSY B0, `(.L_x_141) ;  /* 0x0000009000007945 */ /* 0x000fe60003800000 */
[----:B------:R-:W-:-:S04]  /*7fb0*/  FMUL R234, R234, UR16 ;  /* 0x00000010eaea7c20 */ /* 0x000fc80008400000 */
[----:B--2---:R-:W-:-:S05]  /*7fc0*/  FFMA R234, R235, UR14, R234 ;  /* 0x0000000eebea7c23 */ /* 0x004fca00080000ea */
[----:B------:R-:W-:-:S05]  /*7fd0*/  F2FP.BF16.F32.PACK_AB R234, RZ, R234 ;  /* 0x000000eaffea723e */ /* 0x000fca00000010ff */
[----:B------:R2:W-:Y:S01]  /*7fe0*/  @P0 STG.E.U16 desc[UR12][R4.64+0xf0], R234 ;  /* 0x0000f0ea04000986 */ /* 0x0005e2000c10150c */
[----:B------:R-:W-:-:S04]  /*7ff0*/  ISETP.GT.AND P0, PT, R3, 0x79, PT ;  /* 0x000000790300780c */ /* 0x000fc80003f04270 */
[----:B------:R-:W-:-:S13]  /*8000*/  ISETP.GT.AND P4, PT, R0, RZ, P0 ;  /* 0x000000ff0000720c */ /* 0x000fda0000784270 */
[----:B--2---:R-:W-:Y:S05]  /*8010*/  @!P4 BRA `(.L_x_142) ;  /* 0x000000000004c947 */ /* 0x004fea0003800000 */
[----:B------:R2:W5:Y:S02]  /*8020*/  LDG.E.LTC128B.U16 R21, desc[UR12][R10.64+0xf2] ;  /* 0x0000f20c0a157981 */ /* 0x000564000c1e1520 */
.L_x_142:
[----:B------:R-:W-:Y:S05]  /*8030*/  BSYNC B0 ;  /* 0x0000000000007941 */ /* 0x000fea0003800000 */
.L_x_141:
[----:B-1234-:R-:W2:Y:S01]  /*8040*/  LDL.LU R10, [R1+0xf4] ;  /* 0x0000f400010a7983 */ /* 0x01eea20000300800 */
[----:B-----5:R-:W-:Y:S01]  /*8050*/  IMAD.U32 R3, R21, 0x10000, RZ ;  /* 0x0001000015037824 */ /* 0x020fe200078e00ff */
[----:B------:R-:W-:Y:S03]  /*8060*/  BSSY B0, `(.L_x_143) ;  /* 0x0000008000007945 */ /* 0x000fe60003800000 */
[----:B------:R-:W-:-:S04]  /*8070*/  FMUL R3, R3, UR16 ;  /* 0x0000001003037c20 */ /* 0x000fc80008400000 */
[----:B--2---:R-:W-:-:S05]  /*8080*/  FFMA R3, R10, UR14, R3 ;  /* 0x0000000e0a037c23 */ /* 0x004fca0008000003 */
[----:B------:R-:W-:-:S05]  /*8090*/  F2FP.BF16.F32.PACK_AB R3, RZ, R3 ;  /* 0x00000003ff03723e */ /* 0x000fca00000010ff */
[----:B------:R1:W-:Y:S01]  /*80a0*/  @P4 STG.E.U16 desc[UR12][R4.64+0xf2], R3 ;  /* 0x0000f20304004986 */ /* 0x0003e2000c10150c */
[----:B------:R-:W-:-:S13]  /*80b0*/  ISETP.GT.AND P4, PT, R0, 0x8, P1 ;  /* 0x000000080000780c */ /* 0x000fda0000f84270 */
[----:B-1----:R-:W-:Y:S05]  /*80c0*/  @!P4 BRA `(.L_x_144) ;  /* 0x000000000004c947 */ /* 0x002fea0003800000 */
[----:B------:R1:W5:Y:S02]  /*80d0*/  LDG.E.LTC128B.U16 R21, desc[UR12][R8.64+0xf0] ;  /* 0x0000f00c08157981 */ /* 0x000364000c1e1520 */
.L_x_144:
[----:B------:R-:W-:Y:S05]  /*80e0*/  BSYNC B0 ;  /* 0x0000000000007941 */ /* 0x000fea0003800000 */
.L_x_143:
        /* <DEDUP_REMOVED lines=10> */
.L_x_146:
[----:B------:R-:W-:Y:S05]  /*8190*/  BSYNC B0 ;  /* 0x0000000000007941 */ /* 0x000fea0003800000 */
.L_x_145:
[----:B012---:R-:W2:Y:S01]  /*81a0*/  LDL.LU R8, [R1+0xfc] ;  /* 0x0000fc0001087983 */ /* 0x007ea20000300800 */
[----:B-----5:R-:W-:Y:S02]  /*81b0*/  IMAD.U32 R3, R21, 0x10000, RZ ;  /* 0x0001000015037824 */ /* 0x020fe400078e00ff */
[----:B------:R-:W-:Y:S02]  /*81c0*/  @P4 IMAD.MOV.U32 R9, RZ, RZ, R7 ;  /* 0x000000ffff094224 */ /* 0x000fe400078e0007 */
[----:B------:R-:W-:-:S04]  /*81d0*/  FMUL R3, R3, UR16 ;  /* 0x0000001003037c20 */ /* 0x000fc80008400000 */
[----:B--2---:R-:W-:Y:S01]  /*81e0*/  FFMA R3, R8, UR14, R3 ;  /* 0x0000000e08037c23 */ /* 0x004fe20008000003 */
[----:B------:R-:W-:-:S04]  /*81f0*/  @P4 IMAD.MOV.U32 R8, RZ, RZ, R6 ;  /* 0x000000ffff084224 */ /* 0x000fc800078e0006 */
[----:B------:R-:W-:-:S04]  /*8200*/  F2FP.BF16.F32.PACK_AB R3, RZ, R3 ;  /* 0x00000003ff03723e */ /* 0x000fc800000010ff */
[----:B------:R-:W-:-:S05]  /*8210*/  PRMT R10, R3, 0x7610, R10 ;  /* 0x00007610030a7816 */ /* 0x000fca000000000a */
[----:B------:R0:W-:Y:S01]  /*8220*/  @P4 STG.E.U16 desc[UR12][R8.64+0xf2], R10 ;  /* 0x0000f20a08004986 */ /* 0x0001e2000c10150c */
[----:B------:R-:W-:-:S04]  /*8230*/  IADD3 R6, P4, R4, UR15, RZ ;  /* 0x0000000f04067c10 */ /* 0x000fc8000ff9e0ff */
[----:B------:R-:W-:Y:S02]  /*8240*/  IADD3.X R7, R5, UR17, RZ, P4, !PT ;  /* 0x0000001105077c10 */ /* 0x000fe4000a7fe4ff */
[----:B------:R-:W-:-:S13]  /*8250*/  ISETP.GT.AND P4, PT, R0, 0x40, P5 ;  /* 0x000000400000780c */ /* 0x000fda0002f84270 */
[----:B------:R-:W2:Y:S01]  /*8260*/  @P4 LDG.E.LTC128B.U16 R21, desc[UR12][R232.64] ;  /* 0x0000000ce8154981 */ /* 0x000ea2000c1e1520 */
[----:B------:R-:W-:Y:S01]  /*8270*/  BSSY B0, `(.L_x_147) ;  /* 0x000000a000007945 */ /* 0x000fe20003800000 */
[----:B--2---:R-:W-:-:S04]  /*8280*/  IMAD.U32 R3, R21, 0x10000, RZ ;  /* 0x0001000015037824 */ /* 0x004fc800078e00ff */
[----:B------:R-:W-:-:S04]  /*8290*/  FMUL R3, R3, UR16 ;  /* 0x0000001003037c20 */ /* 0x000fc80008400000 */
[----:B------:R-:W-:-:S05]  /*82a0*/  FFMA R3, R152, UR14, R3 ;  /* 0x0000000e98037c23 */ /* 0x000fca0008000003 */
[----:B------:R-:W-:-:S05]  /*82b0*/  F2FP.BF16.F32.PACK_AB R3, RZ, R3 ;  /* 0x00000003ff03723e */ /* 0x000fca00000010ff */
[----:B------:R0:W-:Y:S01]  /*82c0*/  @P4 STG.E.U16 desc[UR12][R6.64], R3 ;  /* 0x0000000306004986 */ /* 0x0001e2000c10150c */
[----:B------:R-:W-:-:S04]  /*82d0*/  LOP3.LUT P4, RZ, R2, 0x2, RZ, 0xc0, !PT ;  /* 0x0000000202ff7812 */ /* 0x000fc8000788c0ff */
[----:B------:R-:W-:-:S13]  /*82e0*/  ISETP.GT.AND P4, PT, R0, 0x40, P4 ;  /* 0x000000400000780c */ /* 0x000fda0002784270 */
[----:B0-----:R-:W-:Y:S05]  /*82f0*/  @!P4 BRA `(.L_x_148) ;  /* 0x000000000004c947 */ /* 0x001fea0003800000 */
[----:B------:R0:W5:Y:S02]  /*8300*/  LDG.E.LTC128B.U16 R21, desc[UR12][R218.64+0x2] ;  /* 0x0000020cda157981 */ /* 0x000164000c1e1520 */
.L_x_148:
[----:B------:R-:W-:Y:S05]  /*8310*/  BSYNC B0 ;  /* 0x0000000000007941 */ /* 0x000fea0003800000 */
.L_x_147:
[----:B-----5:R-:W-:Y:S01]  /*8320*/  IMAD.U32 R3, R21, 0x10000, RZ ;  /* 0x0001000015037824 */ /* 0x020fe200078e00ff */
[----:B------:R-:W-:Y:S03]  /*8330*/  BSSY B0, `(.L_x_149) ;  /* 0x000000b000007945 */ /* 0x000fe60003800000 */
[----:B------:R-:W-:-:S04]  /*8340*/  FMUL R8, R3, UR16 ;  /* 0x0000001003087c20 */ /* 0x000fc80008400000 */
[----:B------:R-:W-:-:S05]  /*8350*/  FFMA R8, R153, UR14, R8 ;  /* 0x0000000e99087c23 */ /* 0x000fca0008000008 */
[----:B------:R-:W-:-:S04]  /*8360*/  F2FP.BF16.F32.PACK_AB R8, RZ, R8 ;  /* 0x00000008ff08723e */ /* 0x000fc800000010ff */
[----:B------:R-:W-:-:S05]  /*8370*/  PRMT R3, R8, 0x7610, R3 ;  /* 0x0000761008037816 */ /* 0x000fca0000000003 */
[----:B------:R1:W-:Y:S01]  /*8380*/  @P4 STG.E.U16 desc[UR12][R6.64+0x2], R3 ;  /* 0x0000020306004986 */ /* 0x0003e2000c10150c */
[----:B------:R-:W-:-:S04]  /*8390*/  IADD3 R8, P4, R6, UR20, RZ ;  /* 0x0000001406087c10 */ /* 0x000fc8000ff9e0ff */
[----:B------:R-:W-:Y:S02]  /*83a0*/  IADD3.X R9, R7, UR21, RZ, P4, !PT ;  /* 0x0000001507097c10 */ /* 0x000fe4000a7fe4ff */
[----:B------:R-:W-:-:S13]  /*83b0*/  ISETP.GT.AND P4, PT, R0, 0x48, P5 ;  /* 0x000000480000780c */ /* 0x000fda0002f84270 */
[----:B-1----:R-:W-:Y:S05]  /*83c0*/  @!P4 BRA `(.L_x_150) ;  /* 0x000000000004c947 */ /* 0x002fea0003800000 */
[----:B------:R1:W5:Y:S02]  /*83d0*/  LDG.E.LTC128B.U16 R21, desc[UR12][R226.64] ;  /* 0x0000000ce2157981 */ /* 0x000364000c1e1520 */
.L_x_150:
[----:B------:R-:W-:Y:S05]  /*83e0*/  BSYNC B0 ;  /* 0x0000000000007941 */ /* 0x000fea0003800000 */
.L_x_149:
[----:B-----5:R-:W-:Y:S01]  /*83f0*/  IMAD.U32 R3, R21, 0x10000, RZ ;  /* 0x0001000015037824 */ /* 0x020fe200078e00ff */
[----:B------:R-:W-:Y:S03]  /*8400*/  BSSY B0, `(.L_x_151) ;  /* 0x000000b000007945 */ /* 0x000fe60003800000 */
[----:B------:R-:W-:-:S04]  /*8410*/  FMUL R3, R3, UR16 ;  /* 0x0000001003037c20 */ /* 0x000fc80008400000 */
[----:B------:R-:W-:-:S05]  /*8420*/  FFMA R3, R154, UR14, R3 ;  /* 0x0000000e9a037c23 */ /* 0x000fca0008000003 */
[----:B------:R-:W-:-:S05]  /*8430*/  F2FP.BF16.F32.PACK_AB R3, RZ, R3 ;  /* 0x00000003ff03723e */ /* 0x000fca00000010ff */
[----:B------:R2:W-:Y:S01]  /*8440*/  @P4 STG.E.U16 desc[UR12][R8.64], R3 ;  /* 0x0000000308004986 */ /* 0x0005e2000c10150c */
[----:B------:R-:W-:-:S04]  /*8450*/  IADD3 R10, P4, R6, UR20, RZ ;  /* 0x00000014060a7c10 */ /* 0x000fc8000ff9e0ff */
[----:B------:R-:W-:Y:S02]  /*8460*/  IADD3.X R11, R7, UR21, RZ, P4, !PT ;  /* 0x00000015070b7c10 */ /* 0x000fe4000a7fe4ff */
[----:B------:R-:W-:-:S04]  /*8470*/  LOP3.LUT P4, RZ, R2, 0x2, RZ, 0xc0, !PT ;  /* 0x0000000202ff7812 */ /* 0x000fc8000788c0ff */
[----:B------:R-:W-:-:S13]  /*8480*/  ISETP.GT.AND P4, PT, R0, 0x48, P4 ;  /* 0x000000480000780c */ /* 0x000fda0002784270 */
[----:B--2---:R-:W-:Y:S05]  /*8490*/  @!P4 BRA `(.L_x_152) ;  /* 0x000000000004c947 */ /* 0x004fea0003800000 */
[----:B------:R2:W5:Y:S02]  /*84a0*/  LDG.E.LTC128B.U16 R21, desc[UR12][R18.64+0x2] ;  /* 0x0000020c12157981 */ /* 0x000564000c1e1520 */
.L_x_152:
[----:B------:R-:W-:Y:S05]  /*84b0*/  BSYNC B0 ;  /* 0x0000000000007941 */ /* 0x000fea0003800000 */
.L_x_151:
[----:B-----5:R-:W-:Y:S01]  /*84c0*/  IMAD.U32 R3, R21, 0x10000, RZ ;  /* 0x0001000015037824 */ /* 0x020fe200078e00ff */
[----:B------:R-:W-:Y:S03]  /*84d0*/  BSSY B0, `(.L_x_153) ;  /* 0x0000009000007945 */ /* 0x000fe60003800000 */
[----:B------:R-:W-:-:S04]  /*84e0*/  FMUL R8, R3, UR16 ;  /* 0x0000001003087c20 */ /* 0x000fc80008400000 */
[----:B------:R-:W-:-:S05]  /*84f0*/  FFMA R8, R155, UR14, R8 ;  /* 0x0000000e9b087c23 */ /* 0x000fca0008000008 */
[----:B------:R-:W-:-:S05]  /*8500*/  F2FP.BF16.F32.PACK_AB R8, RZ, R8 ;  /* 0x00000008ff08723e */ /* 0x000fca00000010ff */
[----:B------:R3:W-:Y:S01]  /*8510*/  @P4 STG.E.U16 desc[UR12][R10.64+0x2], R8 ;  /* 0x000002080a004986 */ /* 0x0007e2000c10150c */
[----:B------:R-:W-:-:S04]  /*8520*/  LOP3.LUT P4, RZ, R2, 0x4, RZ, 0xc0, !PT ;  /* 0x0000000402ff7812 */ /* 0x000fc8000788c0ff */
[----:B------:R-:W-:-:S13]  /*8530*/  ISETP.GT.AND P4, PT, R0, 0x40, P4 ;  /* 0x000000400000780c */ /* 0x000fda0002784270 */
[----:B---3--:R-:W-:Y:S05]  /*8540*/  @!P4 BRA `(.L_x_154) ;  /* 0x000000000004c947 */ /* 0x008fea0003800000 */
[----:B------:R3:W5:Y:S02]  /*8550*/  LDG.E.LTC128B.U16 R21, desc[UR12][R218.64+0x10] ;  /* 0x0000100cda157981 */ /* 0x000764000c1e1520 */
.L_x_154:
[----:B------:R-:W-:Y:S05]  /*8560*/  BSYNC B0 ;  /* 0x0000000000007941 */ /* 0x000fea0003800000 */
.L_x_153:
        /* <DEDUP_REMOVED lines=8> */
[----:B----4-:R-:W-:Y:S05]  /*85f0*/  @!P4 BRA `(.L_x_156) ;  /* 0x000000000004c947 */ /* 0x010fea0003800000 */
[----:B------:R4:W5:Y:S02]  /*8600*/  LDG.E.LTC128B.U16 R21, desc[UR12][R218.64+0x12] ;  /* 0x0000120cda157981 */ /* 0x000964000c1e1520 */
.L_x_156:
[----:B------:R-:W-:Y:S05]  /*8610*/  BSYNC B0 ;  /* 0x0000000000007941 */ /* 0x000fea0003800000 */
.L_x_155:
        /* <DEDUP_REMOVED lines=10> */
.L_x_158:
[----:B------:R-:W-:Y:S05]  /*86c0*/  BSYNC B0 ;  /* 0x0000000000007941 */ /* 0x000fea0003800000 */
.L_x_157:
        /* <DEDUP_REMOVED lines=10> */
.L_x_160:
[----:B------:R-:W-:Y:S05]  /*8770*/  BSYNC B0 ;  /* 0x0000000000007941 */ /* 0x000fea0003800000 */
.L_x_159:
[----:B-----5:R-:W-:Y:S01]  /*8780*/  IMAD.U32 R3, R21, 0x10000, RZ ;  /* 0x0001000015037824 */ /* 0x020fe200078e00ff */
[----:B------:R-:W-:Y:S01]  /*8790*/  BSSY B0, `(.L_x_161) ;  /* 0x000000c000007945 */ /* 0x000fe20003800000 */
[----:B------:R-:W-:Y:S02]  /*87a0*/  @P4 IMAD.MOV.U32 R9, RZ, RZ, R13 ;  /* 0x000000ffff094224 */ /* 0x000fe400078e000d */
[----:B------:R-:W-:-:S04]  /*87b0*/  FMUL R8, R3, UR16 ;  /* 0x0000001003087c20 */ /* 0x000fc80008400000 */
[----:B------:R-:W-:-:S05]  /*87c0*/  FFMA R8, R159, UR14, R8 ;  /* 0x0000000e9f087c23 */ /* 0x000fca0008000008 */
[----:B------:R-:W-:-:S04]  /*87d0*/  F2FP.BF16.F32.PACK_AB R8, RZ, R8 ;  /* 0x00000008ff08723e */ /* 0x000fc800000010ff */
[----:B------:R-:W-:Y:S01]  /*87e0*/  PRMT R3, R8, 0x7610, R3 ;  /* 0x0000761008037816 */ /* 0x000fe20000000003 */
[----:B------:R-:W-:-:S05]  /*87f0*/  @P4 IMAD.MOV.U32 R8, RZ, RZ, R12 ;  /* 0x000000ffff084224 */ /* 0x000fca00078e000c */
[----:B------:R0:W-:Y:S01]  /*8800*/  @P4 STG.E.U16 desc[UR12][R8.64+0x12], R3 ;  /* 0x0000120308004986 */ /* 0x0001e2000c10150c */
[----:B------:R-:W-:-:S04]  /*8810*/  LOP3.LUT P4, RZ, R2, 0x10, RZ, 0xc0, !PT ;  /* 0x0000001002ff7812 */ /* 0x000fc8000788c0ff */
[----:B------:R-:W-:-:S13]  /*8820*/  ISETP.GT.AND P4, PT, R0, 0x40, P4 ;  /* 0x000000400000780c */ /* 0x000fda0002784270 */
[----:B0-----:R-:W-:Y:S05]  /*8830*/  @!P4 BRA `(.L_x_162) ;  /* 0x000000000004c947 */ /* 0x001fea0003800000 */
[----:B------:R0:W5:Y:S02]  /*8840*/  LDG.E.LTC128B.U16 R21, desc[UR12][R218.64+0x20] ;  /* 0x0000200cda157981 */ /* 0x000164000c1e1520 */
.L_x_162:
[----:B------:R-:W-:Y:S05]  /*8850*/  BSYNC B0 ;  /* 0x0000000000007941 */ /* 0x000fea0003800000 */
.L_x_161:
        /* <DEDUP_REMOVED lines=10> */
.L_x_164:
[----:B------:R-:W-:Y:S05]  /*8900*/  BSYNC B0 ;  /* 0x0000000000007941 */ /* 0x000fea0003800000 */
.L_x_163:
        /* <DEDUP_REMOVED lines=10> */
.L_x_166:
[----:B------:R-:W-:Y:S05]  /*89b0*/  BSYNC B0 ;  /* 0x0000000000007941 */ /* 0x000fea0003800000 */
.L_x_165:
[----:B-----5:R-:W-:Y:S01]  /*89c0*/  IMAD.U32 R3, R21, 0x10000, RZ ;  /* 0x0001000015037824 */ /* 0x020fe200078e00ff */
[----:B------:R-:W-:Y:S01]  /*89d0*/  BSSY B0, `(.L_x_167) ;  /* 0x000000b000007945 */ /* 0x000fe20003800000 */
[----:B------:R-:W-:Y:S02]  /*89e0*/  @P4 IMAD.MOV.U32 R8, RZ, RZ, R12 ;  /* 0x000000ffff084224 */ /* 0x000fe400078e000c */
[----:B------:R-:W-:Y:S01]  /*89f0*/  FMUL R3, R3, UR16 ;  /* 0x0000001003037c20 */ /* 0x000fe20008400000 */
[----:B------:R-:W-:-:S03]  /*8a00*/  @P4 IMAD.MOV.U32 R9, RZ, RZ, R13 ;  /* 0x000000ffff094224 */ /* 0x000fc600078e000d */
[----:B------:R-:W-:-:S05]  /*8a10*/  FFMA R3, R162, UR14, R3 ;  /* 0x0000000ea2037c23 */ /* 0x000fca0008000003 */
[----:B------:R-:W-:-:S05]  /*8a20*/  F2FP.BF16.F32.PACK_AB R3, RZ, R3 ;  /* 0x00000003ff03723e */ /* 0x000fca00000010ff */
[----:B------:R0:W-:Y:S01]  /*8a30*/  @P4 STG.E.U16 desc[UR12][R8.64+0x20], R3 ;  /* 0x0000200308004986 */ /* 0x0001e2000c10150c */
[----:B------:R-:W-:-:S04]  /*8a40*/  LOP3.LUT P4, RZ, R2, 0x400000, RZ, 0xc0, !PT ;  /* 0x0040000002ff7812 */ /* 0x000fc8000788c0ff */
[----:B------:R-:W-:-:S13]  /*8a50*/  ISETP.GT.AND P4, PT, R0, 0x48, P4 ;  /* 0x000000480000780c */ /* 0x000fda0002784270 */
[----:B0-----:R-:W-:Y:S05]  /*8a60*/  @!P4 BRA `(.L_x_168) ;  /* 0x000000000004c947 */ /* 0x001fea0003800000 */
[----:B------:R0:W5:Y:S02]  /*8a70*/  LDG.E.LTC128B.U16 R21, desc[UR12][R18.64+0x22] ;  /* 0x0000220c12157981 */ /* 0x000164000c1e1520 */
.L_x_168:
[----:B------:R-:W-:Y:S05]  /*8a80*/  BSYNC B0 ;  /* 0x0000000000007941 */ /* 0x000fea0003800000 */
.L_x_167:
        /* <DEDUP_REMOVED lines=13> */
.L_x_170:
[----:B------:R-:W-:Y:S05]  /*8b60*/  BSYNC B0 ;  /* 0x0000000000007941 */ /* 0x000fea0003800000 */
.L_x_169:
        /* <DEDUP_REMOVED lines=10> */
.L_x_172:
[----:B------:R-:W-:Y:S05]  /*8c10*/  BSYNC B0 ;  /* 0x0000000000007941 */ /* 0x000fea0003800000 */
.L_x_171:
        /* <DEDUP_REMOVED lines=10> */
.L_x_174:
[----:B------:R-:W-:Y:S05]  /*8cc0*/  BSYNC B0 ;  /* 0x0000000000007941 */ /* 0x000fea0003800000 */
.L_x_173:
        /* <DEDUP_REMOVED lines=12> */
.L_x_176:
[----:B------:R-:W-:Y:S05]  /*8d90*/  BSYNC B0 ;  /* 0x0000000000007941 */ /* 0x000fea0003800000 */
.L_x_175:
        /* <DEDUP_REMOVED lines=13> */
.L_x_178:
[----:B------:R-:W-:Y:S05]  /*8e70*/  BSYNC B0 ;  /* 0x0000000000007941 */ /* 0x000fea0003800000 */
.L_x_177:
        /* <DEDUP_REMOVED lines=10> */
.L_x_180:
[----:B------:R-:W-:Y:S05]  /*8f20*/  BSYNC B0 ;  /* 0x0000000000007941 */ /* 0x000fea0003800000 */
.L_x_179:
        /* <DEDUP_REMOVED lines=10> */
.L_x_182:
[----:B------:R-:W-:Y:S05]  /*8fd0*/  BSYNC B0 ;  /* 0x0000000000007941 */ /* 0x000fea0003800000 */
.L_x_181:
        /* <DEDUP_REMOVED lines=12> */
.L_x_184:
[----:B------:R-:W-:Y:S05]  /*90a0*/  BSYNC B0 ;  /* 0x0000000000007941 */ /* 0x000fea0003800000 */
.L_x_183:
        /* <DEDUP_REMOVED lines=13> */
.L_x_186:
[----:B------:R-:W-:Y:S05]  /*9180*/  BSYNC B0 ;  /* 0x0000000000007941 */ /* 0x000fea0003800000 */
.L_x_185:
        /* <DEDUP_REMOVED lines=10> */
.L_x_188:
[----:B------:R-:W-:Y:S05]  /*9230*/  BSYNC B0 ;  /* 0x0000000000007941 */ /* 0x000fea0003800000 */
.L_x_187:
        /* <DEDUP_REMOVED lines=10> */
.L_x_190:
[----:B------:R-:W-:Y:S05]  /*92e0*/  BSYNC B0 ;  /* 0x0000000000007941 */ /* 0x000fea0003800000 */
.L_x_189:
        /* <DEDUP_REMOVED lines=12> */
.L_x_192:
[----:B------:R-:W-:Y:S05]  /*93b0*/  BSYNC B0 ;  /* 0x0000000000007941 */ /* 0x000fea0003800000 */
.L_x_191:
        /* <DEDUP_REMOVED lines=13> */
.L_x_194:
[----:B------:R-:W-:Y:S05]  /*9490*/  BSYNC B0 ;  /* 0x0000000000007941 */ /* 0x000fea0003800000 */
.L_x_193:
        /* <DEDUP_REMOVED lines=10> */
.L_x_196:
[----:B------:R-:W-:Y:S05]  /*9540*/  BSYNC B0 ;  /* 0x0000000000007941 */ /* 0x000fea0003800000 */
.L_x_195:
        /* <DEDUP_REMOVED lines=10> */
.L_x_198:
[----:B------:R-:W-:Y:S05]  /*95f0*/  BSYNC B0 ;  /* 0x0000000000007941 */ /* 0x000fea0003800000 */
.L_x_197:
        /* <DEDUP_REMOVED lines=12> */
.L_x_200:
[----:B------:R-:W-:Y:S05]  /*96c0*/  BSYNC B0 ;  /* 0x0000000000007941 */ /* 0x000fea0003800000 */
.L_x_199:
        /* <DEDUP_REMOVED lines=13> */
.L_x_202:
[----:B------:R-:W-:Y:S05]  /*97a0*/  BSYNC B0 ;  /* 0x0000000000007941 */ /* 0x000fea0003800000 */
.L_x_201:
        /* <DEDUP_REMOVED lines=10> */
.L_x_204:
[----:B------:R-:W-:Y:S05]  /*9850*/  BSYNC B0 ;  /* 0x0000000000007941 */ /* 0x000fea0003800000 */
.L_x_203:
        /* <DEDUP_REMOVED lines=10> */
.L_x_206:
[----:B------:R-:W-:Y:S05]  /*9900*/  BSYNC B0 ;  /* 0x0000000000007941 */ /* 0x000fea0003800000 */
.L_x_205:
        /* <DEDUP_REMOVED lines=12> */
.L_x_208:
[----:B------:R-:W-:Y:S05]  /*99d0*/  BSYNC B0 ;  /* 0x0000000000007941 */ /* 0x000fea0003800000 */
.L_x_207:
        /* <DEDUP_REMOVED lines=13> */
.L_x_210:
[----:B------:R-:W-:Y:S05]  /*9ab0*/  BSYNC B0 ;  /* 0x0000000000007941 */ /* 0x000fea0003800000 */
.L_x_209:
        /* <DEDUP_REMOVED lines=10> */
.L_x_212:
[----:B------:R-:W-:Y:S05]  /*9b60*/  BSYNC B0 ;  /* 0x0000000000007941 */ /* 0x000fea0003800000 */
.L_x_211:
        /* <DEDUP_REMOVED lines=10> */
.L_x_214:
[----:B------:R-:W-:Y:S05]  /*9c10*/  BSYNC B0 ;  /* 0x0000000000007941 */ /* 0x000fea0003800000 */
.L_x_213:
        /* <DEDUP_REMOVED lines=12> */
.L_x_216:
[----:B------:R-:W-:Y:S05]  /*9ce0*/  BSYNC B0 ;  /* 0x0000000000007941 */ /* 0x000fea0003800000 */
.L_x_215:
        /* <DEDUP_REMOVED lines=13> */
.L_x_218:
[----:B------:R-:W-:Y:S05]  /*9dc0*/  BSYNC B0 ;  /* 0x0000000000007941 */ /* 0x000fea0003800000 */
.L_x_217:
        /* <DEDUP_REMOVED lines=10> */
.L_x_220:
[----:B------:R-:W-:Y:S05]  /*9e70*/  BSYNC B0 ;  /* 0x0000000000007941 */ /* 0x000fea0003800000 */
.L_x_219:
        /* <DEDUP_REMOVED lines=10> */
.L_x_222:
[----:B------:R-:W-:Y:S05]  /*9f20*/  BSYNC B0 ;  /* 0x0000000000007941 */ /* 0x000fea0003800000 */
.L_x_221:
        /* <DEDUP_REMOVED lines=12> */
.L_x_224:
[----:B------:R-:W-:Y:S05]  /*9ff0*/  BSYNC B0 ;  /* 0x0000000000007941 */ /* 0x000fea0003800000 */
.L_x_223:
        /* <DEDUP_REMOVED lines=13> */
.L_x_226:
[----:B------:R-:W-:Y:S05]  /*a0d0*/  BSYNC B0 ;  /* 0x0000000000007941 */ /* 0x000fea0003800000 */
.L_x_225:
        /* <DEDUP_REMOVED lines=10> */
.L_x_228:
[----:B------:R-:W-:Y:S05]  /*a180*/  BSYNC B0 ;  /* 0x0000000000007941 */ /* 0x000fea0003800000 */
.L_x_227:
        /* <DEDUP_REMOVED lines=10> */
.L_x_230:
[----:B------:R-:W-:Y:S05]  /*a230*/  BSYNC B0 ;  /* 0x0000000000007941 */ /* 0x000fea0003800000 */
.L_x_229:
        /* <DEDUP_REMOVED lines=12> */
.L_x_232:
[----:B------:R-:W-:Y:S05]  /*a300*/  BSYNC B0 ;  /* 0x0000000000007941 */ /* 0x000fea0003800000 */
.L_x_231:
        /* <DEDUP_REMOVED lines=13> */
.L_x_234:
[----:B------:R-:W-:Y:S05]  /*a3e0*/  BSYNC B0 ;  /* 0x0000000000007941 */ /* 0x000fea0003800000 */
.L_x_233:
        /* <DEDUP_REMOVED lines=10> */
.L_x_236:
[----:B------:R-:W-:Y:S05]  /*a490*/  BSYNC B0 ;  /* 0x0000000000007941 */ /* 0x000fea0003800000 */
.L_x_235:
        /* <DEDUP_REMOVED lines=10> */
.L_x_238:
[----:B------:R-:W-:Y:S05]  /*a540*/  BSYNC B0 ;  /* 0x0000000000007941 */ /* 0x000fea0003800000 */
.L_x_237:
        /* <DEDUP_REMOVED lines=12> */
.L_x_240:
[----:B------:R-:W-:Y:S05]  /*a610*/  BSYNC B0 ;  /* 0x0000000000007941 */ /* 0x000fea0003800000 */
.L_x_239:
        /* <DEDUP_REMOVED lines=13> */
.L_x_242:
[----:B------:R-:W-:Y:S05]  /*a6f0*/  BSYNC B0 ;  /* 0x0000000000007941 */ /* 0x000fea0003800000 */
.L_x_241:
        /* <DEDUP_REMOVED lines=10> */
.L_x_244:
[----:B------:R-:W-:Y:S05]  /*a7a0*/  BSYNC B0 ;  /* 0x0000000000007941 */ /* 0x000fea0003800000 */
.L_x_243:
        /* <DEDUP_REMOVED lines=10> */
.L_x_246:
[----:B------:R-:W-:Y:S05]  /*a850*/  BSYNC B0 ;  /* 0x0000000000007941 */ /* 0x000fea0003800000 */
.L_x_245:
        /* <DEDUP_REMOVED lines=12> */
.L_x_248:
[----:B------:R-:W-:Y:S05]  /*a920*/  BSYNC B0 ;  /* 0x0000000000007941 */ /* 0x000fea0003800000 */
.L_x_247:
        /* <DEDUP_REMOVED lines=13> */
.L_x_250:
[----:B------:R-:W-:Y:S05]  /*aa00*/  BSYNC B0 ;  /* 0x0000000000007941 */ /* 0x000fea0003800000 */
.L_x_249:
[----:B-----5:R-:W-:Y:S01]  /*aa10*/  IMAD.U32 R3, R21, 0x10000, RZ ;  /* 0x0001000015037824 */ /* 0x020fe200078e00ff */
[----:B------:R-:W-:Y:S03]  /*aa20*/  BSSY B0, `(.L_x_251) ;  /* 0x0000008000007945 */ /* 0x000fe60003800000 */
[----:B------:R-:W-:-:S04]  /*aa30*/  FMUL R3, R3, UR16 ;  /* 0x0000001003037c20 */ /* 0x000fc80008400000 */
[----:B------:R-:W-:-:S05]  /*aa40*/  FFMA R3, R204, UR14, R3 ;  /* 0x0000000ecc037c23 */ /* 0x000fca0008000003 */
[----:B------:R-:W-:-:S05]  /*aa50*/  F2FP.BF16.F32.PACK_AB R3, RZ, R3 ;  /* 0x00000003ff03723e */ /* 0x000fca00000010ff */
[----:B------:R0:W-:Y:S01]  /*aa60*/  @P4 STG.E.U16 desc[UR12][R6.64+0xd0], R3 ;  /* 0x0000d00306004986 */ /* 0x0001e2000c10150c */
[----:B------:R-:W-:-:S13]  /*aa70*/  ISETP.GT.AND P4, PT, R0, 0x40, P6 ;  /* 0x000000400000780c */ /* 0x000fda0003784270 */
[----:B0-----:R-:W-:Y:S05]  /*aa80*/  @!P4 BRA `(.L_x_252) ;  /* 0x000000000004c947 */ /* 0x001fea0003800000 */
[----:B------:R0:W5:Y:S02]  /*aa90*/  LDG.E.LTC128B.U16 R21, desc[UR12][R218.64+0xd2] ;  /* 0x0000d20cda157981 */ /* 0x000164000c1e1520 */
.L_x_252:
[----:B------:R-:W-:Y:S05]  /*aaa0*/  BSYNC B0 ;  /* 0x0000000000007941 */ /* 0x000fea0003800000 */
.L_x_251:
        /* <DEDUP_REMOVED lines=10> */
.L_x_254:
[----:B------:R-:W-:Y:S05]  /*ab50*/  BSYNC B0 ;  /* 0x0000000000007941 */ /* 0x000fea0003800000 */
.L_x_253:
        /* <DEDUP_REMOVED lines=8> */
[----:B------:R-:W-:-:S13]  /*abe0*/  ISETP.GT.AND P4, PT, R0, 0x48, P6 ;  /* 0x000000480000780c */ /* 0x000fda0003784270 */
[----:B0-----:R-:W-:Y:S05]  /*abf0*/  @!P4 BRA `(.L_x_256) ;  /* 0x000000000004c947 */ /* 0x001fea0003800000 */
[----:B------:R0:W5:Y:S02]  /*ac00*/  LDG.E.LTC128B.U16 R21, desc[UR12][R18.64+0xd2] ;  /* 0x0000d20c12157981 */ /* 0x000164000c1e1520 */
.L_x_256:
[----:B------:R-:W-:Y:S05]  /*ac10*/  BSYNC B0 ;  /* 0x0000000000007941 */ /* 0x000fea0003800000 */
.L_x_255:
        /* <DEDUP_REMOVED lines=9> */
[----:B------:R-:W-:-:S13]  /*acb0*/  ISETP.GT.AND P4, PT, R0, 0x40, P3 ;  /* 0x000000400000780c */ /* 0x000fda0001f84270 */
[----:B0-----:R-:W-:Y:S05]  /*acc0*/  @!P4 BRA `(.L_x_258) ;  /* 0x000000000004c947 */ /* 0x001fea0003800000 */
[----:B------:R0:W5:Y:S02]  /*acd0*/  LDG.E.LTC128B.U16 R21, desc[UR12][R218.64+0xe0] ;  /* 0x0000e00cda157981 */ /* 0x000164000c1e1520 */
.L_x_258:
[----:B------:R-:W-:Y:S05]  /*ace0*/  BSYNC B0 ;  /* 0x0000000000007941 */ /* 0x000fea0003800000 */
.L_x_257:
        /* <DEDUP_REMOVED lines=9> */
.L_x_260:
[----:B------:R-:W-:Y:S05]  /*ad80*/  BSYNC B0 ;  /* 0x0000000000007941 */ /* 0x000fea0003800000 */
.L_x_259:
        /* <DEDUP_REMOVED lines=9> */
.L_x_262:
[----:B------:R-:W-:Y:S05]  /*ae20*/  BSYNC B0 ;  /* 0x0000000000007941 */ /* 0x000fea0003800000 */
.L_x_261:
        /* <DEDUP_REMOVED lines=11> */
.L_x_264:
[----:B------:R-:W-:Y:S05]  /*aee0*/  BSYNC B0 ;  /* 0x0000000000007941 */ /* 0x000fea0003800000 */
.L_x_263:
        /* <DEDUP_REMOVED lines=12> */
.L_x_266:
[----:B------:R-:W-:Y:S05]  /*afb0*/  BSYNC B0 ;  /* 0x0000000000007941 */ /* 0x000fea0003800000 */
.L_x_265:
        /* <DEDUP_REMOVED lines=9> */
.L_x_268:
[----:B------:R-:W-:Y:S05]  /*b050*/  BSYNC B0 ;  /* 0x0000000000007941 */ /* 0x000fea0003800000 */
.L_x_267:
        /* <DEDUP_REMOVED lines=9> */
.L_x_270:
[----:B------:R-:W-:Y:S05]  /*b0f0*/  BSYNC B0 ;  /* 0x0000000000007941 */ /* 0x000fea0003800000 */
.L_x_269:
        /* <DEDUP_REMOVED lines=11> */
.L_x_272:
[----:B------:R-:W-:Y:S05]  /*b1b0*/  BSYNC B0 ;  /* 0x0000000000007941 */ /* 0x000fea0003800000 */
.L_x_271:
[----:B-----5:R-:W-:-:S04]  /*b1c0*/  IMAD.U32 R3, R21, 0x10000, RZ ;  /* 0x0001000015037824 */ /* 0x020fc800078e00ff */
[----:B------:R-:W-:-:S04]  /*b1d0*/  FMUL R6, R3, UR16 ;  /* 0x0000001003067c20 */ /* 0x000fc80008400000 */
[----:B------:R-:W-:-:S05]  /*b1e0*/  FFMA R6, R215, UR14, R6 ;  /* 0x0000000ed7067c23 */ /* 0x000fca0008000006 */
[----:B------:R-:W-:-:S04]  /*b1f0*/  F2FP.BF16.F32.PACK_AB R6, RZ, R6 ;  /* 0x00000006ff06723e */ /* 0x000fc800000010ff */
[----:B------:R-:W-:-:S05]  /*b200*/  PRMT R7, R6, 0x7610, R7 ;  /* 0x0000761006077816 */ /* 0x000fca0000000007 */
[----:B------:R1:W-:Y:S01]  /*b210*/  @P4 STG.E.U16 desc[UR12][R12.64+0xf2], R7 ;  /* 0x0000f2070c004986 */ /* 0x0003e2000c10150c */
[----:B------:R-:W-:-:S04]  /*b220*/  IADD3 R6, P4, R4, UR8, RZ ;  /* 0x0000000804067c10 */ /* 0x000fc8000ff9e0ff */
[----:B-1----:R-:W-:Y:S02]  /*b230*/  IADD3.X R7, R5, UR9, RZ, P4, !PT ;  /* 0x0000000905077c10 */ /* 0x002fe4000a7fe4ff */
        /* <DEDUP_REMOVED lines=10> */
[----:B-1----:R-:W-:Y:S05]  /*b2e0*/  @!P4 BRA `(.L_x_274) ;  /* 0x000000000004c947 */ /* 0x002fea0003800000 */
[----:B------:R1:W5:Y:S02]  /*b2f0*/  LDG.E.LTC128B.U16 R21, desc[UR12][R220.64+0x2] ;  /* 0x0000020cdc157981 */ /* 0x000364000c1e1520 */
.L_x_274:
[----:B------:R-:W-:Y:S05]  /*b300*/  BSYNC B0 ;  /* 0x0000000000007941 */ /* 0x000fea0003800000 */
.L_x_273:
        /* <DEDUP_REMOVED lines=10> */
[----:B--2---:R-:W-:Y:S05]  /*b3b0*/  @!P4 BRA `(.L_x_276) ;  /* 0x000000000004c947 */ /* 0x004fea0003800000 */
[----:B------:R2:W5:Y:S02]  /*b3c0*/  LDG.E.LTC128B.U16 R21, desc[UR12][R224.64] ;  /* 0x0000000ce0157981 */ /* 0x000564000c1e1520 */
.L_x_276:
[----:B------:R-:W-:Y:S05]  /*b3d0*/  BSYNC B0 ;  /* 0x0000000000007941 */ /* 0x000fea0003800000 */
.L_x_275:
        /* <DEDUP_REMOVED lines=10> */
[----:B0-----:R-:W-:Y:S05]  /*b480*/  @!P4 BRA `(.L_x_278) ;  /* 0x000000000004c947 */ /* 0x001fea0003800000 */
[----:B------:R0:W5:Y:S02]  /*b490*/  LDG.E.LTC128B.U16 R21, desc[UR12][R22.64+0x2] ;  /* 0x0000020c16157981 */ /* 0x000164000c1e1520 */
.L_x_278:
[----:B------:R-:W-:Y:S05]  /*b4a0*/  BSYNC B0 ;  /* 0x0000000000007941 */ /* 0x000fea0003800000 */
.L_x_277:
        /* <DEDUP_REMOVED lines=10> */
.L_x_280:
[----:B------:R-:W-:Y:S05]  /*b550*/  BSYNC B0 ;  /* 0x0000000000007941 */ /* 0x000fea0003800000 */
.L_x_279:
        /* <DEDUP_REMOVED lines=10> */
.L_x_282:
[----:B------:R-:W-:Y:S05]  /*b600*/  BSYNC B0 ;  /* 0x0000000000007941 */ /* 0x000fea0003800000 */
.L_x_281:
        /* <DEDUP_REMOVED lines=10> */
.L_x_284:
[----:B------:R-:W-:Y:S05]  /*b6b0*/  BSYNC B0 ;  /* 0x0000000000007941 */ /* 0x000fea0003800000 */
.L_x_283:
        /* <DEDUP_REMOVED lines=10> */
.L_x_286:
[----:B------:R-:W-:Y:S05]  /*b760*/  BSYNC B0 ;  /* 0x0000000000007941 */ /* 0x000fea0003800000 */
.L_x_285:
        /* <DEDUP_REMOVED lines=13> */
.L_x_288:
[----:B------:R-:W-:Y:S05]  /*b840*/  BSYNC B0 ;  /* 0x0000000000007941 */ /* 0x000fea0003800000 */
.L_x_287:
        /* <DEDUP_REMOVED lines=10> */
.L_x_290:
[----:B------:R-:W-:Y:S05]  /*b8f0*/  BSYNC B0 ;  /* 0x0000000000007941 */ /* 0x000fea0003800000 */
.L_x_289:
        /* <DEDUP_REMOVED lines=10> */
.L_x_292:
[----:B------:R-:W-:Y:S05]  /*b9a0*/  BSYNC B0 ;  /* 0x0000000000007941 */ /* 0x000fea0003800000 */
.L_x_291:
        /* <DEDUP_REMOVED lines=12> */
.L_x_294:
[----:B------:R-:W-:Y:S05]  /*ba70*/  BSYNC B0 ;  /* 0x0000000000007941 */ /* 0x000fea0003800000 */
.L_x_293:
        /* <DEDUP_REMOVED lines=13> */
.L_x_296:
[----:B------:R-:W-:Y:S05]  /*bb50*/  BSYNC B0 ;  /* 0x0000000000007941 */ /* 0x000fea0003800000 */
.L_x_295:
        /* <DEDUP_REMOVED lines=10> */
.L_x_298:
[----:B------:R-:W-:Y:S05]  /*bc00*/  BSYNC B0 ;  /* 0x0000000000007941 */ /* 0x000fea0003800000 */
.L_x_297:
        /* <DEDUP_REMOVED lines=10> */
.L_x_300:
[----:B------:R-:W-:Y:S05]  /*bcb0*/  BSYNC B0 ;  /* 0x0000000000007941 */ /* 0x000fea0003800000 */
.L_x_299:
        /* <DEDUP_REMOVED lines=12> */
.L_x_302:
[----:B------:R-:W-:Y:S05]  /*bd80*/  BSYNC B0 ;  /* 0x0000000000007941 */ /* 0x000fea0003800000 */
.L_x_301:
        /* <DEDUP_REMOVED lines=13> */
.L_x_304:
[----:B------:R-:W-:Y:S05]  /*be60*/  BSYNC B0 ;  /* 0x0000000000007941 */ /* 0x000fea0003800000 */
.L_x_303:
        /* <DEDUP_REMOVED lines=10> */
.L_x_306:
[----:B------:R-:W-:Y:S05]  /*bf10*/  BSYNC B0 ;  /* 0x0000000000007941 */ /* 0x000fea0003800000 */
.L_x_305:
        /* <DEDUP_REMOVED lines=10> */
.L_x_308:
[----:B------:R-:W-:Y:S05]  /*bfc0*/  BSYNC B0 ;  /* 0x0000000000007941 */ /* 0x000fea0003800000 */
.L_x_307:
        /* <DEDUP_REMOVED lines=12> */
.L_x_310:
[----:B------:R-:W-:Y:S05]  /*c090*/  BSYNC B0 ;  /* 0x0000000000007941 */ /* 0x000fea0003800000 */
.L_x_309:
        /* <DEDUP_REMOVED lines=13> */
.L_x_312:
[----:B------:R-:W-:Y:S05]  /*c170*/  BSYNC B0 ;  /* 0x0000000000007941 */ /* 0x000fea0003800000 */
.L_x_311:
        /* <DEDUP_REMOVED lines=10> */
.L_x_314:
[----:B------:R-:W-:Y:S05]  /*c220*/  BSYNC B0 ;  /* 0x0000000000007941 */ /* 0x000fea0003800000 */
.L_x_313:
        /* <DEDUP_REMOVED lines=10> */
.L_x_316:
[----:B------:R-:W-:Y:S05]  /*c2d0*/  BSYNC B0 ;  /* 0x0000000000007941 */ /* 0x000fea0003800000 */
.L_x_315:
        /* <DEDUP_REMOVED lines=12> */
.L_x_318:
[----:B------:R-:W-:Y:S05]  /*c3a0*/  BSYNC B0 ;  /* 0x0000000000007941 */ /* 0x000fea0003800000 */
.L_x_317:
        /* <DEDUP_REMOVED lines=13> */
.L_x_320:
[----:B------:R-:W-:Y:S05]  /*c480*/  BSYNC B0 ;  /* 0x0000000000007941 */ /* 0x000fea0003800000 */
.L_x_319:
        /* <DEDUP_REMOVED lines=10> */
.L_x_322:
[----:B------:R-:W-:Y:S05]  /*c530*/  BSYNC B0 ;  /* 0x0000000000007941 */ /* 0x000fea0003800000 */
.L_x_321:
        /* <DEDUP_REMOVED lines=10> */
.L_x_324:
[----:B------:R-:W-:Y:S05]  /*c5e0*/  BSYNC B0 ;  /* 0x0000000000007941 */ /* 0x000fea0003800000 */
.L_x_323:
        /* <DEDUP_REMOVED lines=12> */
.L_x_326:
[----:B------:R-:W-:Y:S05]  /*c6b0*/  BSYNC B0 ;  /* 0x0000000000007941 */ /* 0x000fea0003800000 */
.L_x_325:
        /* <DEDUP_REMOVED lines=13> */
.L_x_328:
[----:B------:R-:W-:Y:S05]  /*c790*/  BSYNC B0 ;  /* 0x0000000000007941 */ /* 0x000fea0003800000 */
.L_x_327:
        /* <DEDUP_REMOVED lines=10> */
.L_x_330:
[----:B------:R-:W-:Y:S05]  /*c840*/  BSYNC B0 ;  /* 0x0000000000007941 */ /* 0x000fea0003800000 */
.L_x_329:
        /* <DEDUP_REMOVED lines=10> */
.L_x_332:
[----:B------:R-:W-:Y:S05]  /*c8f0*/  BSYNC B0 ;  /* 0x0000000000007941 */ /* 0x000fea0003800000 */
.L_x_331:
        /* <DEDUP_REMOVED lines=12> */
.L_x_334:
[----:B------:R-:W-:Y:S05]  /*c9c0*/  BSYNC B0 ;  /* 0x0000000000007941 */ /* 0x000fea0003800000 */
.L_x_333:
        /* <DEDUP_REMOVED lines=13> */
.L_x_336:
[----:B------:R-:W-:Y:S05]  /*caa0*/  BSYNC B0 ;  /* 0x0000000000007941 */ /* 0x000fea0003800000 */
.L_x_335:
        /* <DEDUP_REMOVED lines=10> */
.L_x_338:
[----:B------:R-:W-:Y:S05]  /*cb50*/  BSYNC B0 ;  /* 0x0000000000007941 */ /* 0x000fea0003800000 */
.L_x_337:
        /* <DEDUP_REMOVED lines=10> */
.L_x_340:
[----:B------:R-:W-:Y:S05]  /*cc00*/  BSYNC B0 ;  /* 0x0000000000007941 */ /* 0x000fea0003800000 */
.L_x_339:
[----:B-----5:R-:W-:Y:S01]  /*cc10*/  IMAD.U32 R3, R21, 0x10000, RZ ;  /* 0x0001000015037824 */ /* 0x020fe200078e00ff */
[----:B------:R-:W-:Y:S01]  /*cc20*/  IADD3 R8, R4, UR20, R20 ;  /* 0x0000001404087c10 */ /* 0x000fe2000fffe014 */
[----:B------:R-:W-:Y:S01]  /*cc30*/  @P4 IMAD.MOV.U32 R9, RZ, RZ, R15 ;  /* 0x000000ffff094224 */ /* 0x000fe200078e000f */
[----:B------:R-:W-:Y:S01]  /*cc40*/  BSSY B0, `(.L_x_341) ;  /* 0x0000009000007945 */ /* 0x000fe20003800000 */
        /* <DEDUP_REMOVED lines=8> */
.L_x_342:
[----:B------:R-:W-:Y:S05]  /*ccd0*/  BSYNC B0 ;  /* 0x0000000000007941 */ /* 0x000fea0003800000 */
.L_x_341:
[----:B-----5:R-:W-:Y:S01]  /*cce0*/  IMAD.U32 R3, R21, 0x10000, RZ ;  /* 0x0001000015037824 */ /* 0x020fe200078e00ff */
[----:B------:R-:W-:Y:S01]  /*ccf0*/  BSSY B0, `(.L_x_343) ;  /* 0x000000b000007945 */ /* 0x000fe20003800000 */
[----:B------:R-:W-:Y:S02]  /*cd00*/  @P4 IMAD.MOV.U32 R9, RZ, RZ, R15 ;  /* 0x000000ffff094224 */ /* 0x000fe400078e000f */
[----:B------:R-:W-:-:S04]  /*cd10*/  FMUL R8, R3, UR16 ;  /* 0x0000001003087c20 */ /* 0x000fc80008400000 */
[----:B------:R-:W-:-:S05]  /*cd20*/  FFMA R8, R123, UR14, R8 ;  /* 0x0000000e7b087c23 */ /* 0x000fca0008000008 */
[----:B------:R-:W-:Y:S02]  /*cd30*/  F2FP.BF16.F32.PACK_AB R3, RZ, R8 ;  /* 0x00000008ff03723e */ /* 0x000fe400000010ff */
[----:B------:R-:W-:-:S05]  /*cd40*/  IADD3 R8, R4, UR20, R20 ;  /* 0x0000001404087c10 */ /* 0x000fca000fffe014 */
[----:B------:R0:W-:Y:S01]  /*cd50*/  @P4 STG.E.U16 desc[UR12][R8.64+0x82], R3 ;  /* 0x0000820308004986 */ /* 0x0001e2000c10150c */
[----:B------:R-:W-:-:S04]  /*cd60*/  LOP3.LUT P4, RZ, R2, 0x2000, RZ, 0xc0, !PT ;  /* 0x0000200002ff7812 */ /* 0x000fc8000788c0ff */
[----:B------:R-:W-:-:S13]  /*cd70*/  ISETP.GT.AND P4, PT, R0, 0x80, P4 ;  /* 0x000000800000780c */ /* 0x000fda0002784270 */
[----:B0-----:R-:W-:Y:S05]  /*cd80*/  @!P4 BRA `(.L_x_344) ;  /* 0x000000000004c947 */ /* 0x001fea0003800000 */
[----:B------:R0:W5:Y:S02]  /*cd90*/  LDG.E.LTC128B.U16 R21, desc[UR12][R220.64+0x90] ;  /* 0x0000900cdc157981 */ /* 0x000164000c1e1520 */
.L_x_344:
[----:B------:R-:W-:Y:S05]  /*cda0*/  BSYNC B0 ;  /* 0x0000000000007941 */ /* 0x000fea0003800000 */
.L_x_343:
        /* <DEDUP_REMOVED lines=10> */
.L_x_346:
[----:B------:R-:W-:Y:S05]  /*ce50*/  BSYNC B0 ;  /* 0x0000000000007941 */ /* 0x000fea0003800000 */
.L_x_345:
        /* <DEDUP_REMOVED lines=10> */
.L_x_348:
[----:B------:R-:W-:Y:S05]  /*cf00*/  BSYNC B0 ;  /* 0x0000000000007941 */ /* 0x000fea0003800000 */
.L_x_347:
        /* <DEDUP_REMOVED lines=12> */
.L_x_350:
[----:B------:R-:W-:Y:S05]  /*cfd0*/  BSYNC B0 ;  /* 0x0000000000007941 */ /* 0x000fea0003800000 */
.L_x_349:
        /* <DEDUP_REMOVED lines=12> */
.L_x_352:
[----:B------:R-:W-:Y:S05]  /*d0a0*/  BSYNC B0 ;  /* 0x0000000000007941 */ /* 0x000fea0003800000 */
.L_x_351:
        /* <DEDUP_REMOVED lines=10> */
.L_x_354:
[----:B------:R-:W-:Y:S05]  /*d150*/  BSYNC B0 ;  /* 0x0000000000007941 */ /* 0x000fea0003800000 */
.L_x_353:
        /* <DEDUP_REMOVED lines=10> */
.L_x_356:
[----:B------:R-:W-:Y:S05]  /*d200*/  BSYNC B0 ;  /* 0x0000000000007941 */ /* 0x000fea0003800000 */
.L_x_355:
        /* <DEDUP_REMOVED lines=12> */
.L_x_358:
[----:B------:R-:W-:Y:S05]  /*d2d0*/  BSYNC B0 ;  /* 0x0000000000007941 */ /* 0x000fea0003800000 */
.L_x_357:
        /* <DEDUP_REMOVED lines=12> */
.L_x_360:
[----:B------:R-:W-:Y:S05]  /*d3a0*/  BSYNC B0 ;  /* 0x0000000000007941 */ /* 0x000fea0003800000 */
.L_x_359:
        /* <DEDUP_REMOVED lines=10> */
.L_x_362:
[----:B------:R-:W-:Y:S05]  /*d450*/  BSYNC B0 ;  /* 0x0000000000007941 */ /* 0x000fea0003800000 */
.L_x_361:
        /* <DEDUP_REMOVED lines=10> */
.L_x_364:
[----:B------:R-:W-:Y:S05]  /*d500*/  BSYNC B0 ;  /* 0x0000000000007941 */ /* 0x000fea0003800000 */
.L_x_363:
        /* <DEDUP_REMOVED lines=12> */
.L_x_366:
[----:B------:R-:W-:Y:S05]  /*d5d0*/  BSYNC B0 ;  /* 0x0000000000007941 */ /* 0x000fea0003800000 */
.L_x_365:
        /* <DEDUP_REMOVED lines=12> */
.L_x_368:
[----:B------:R-:W-:Y:S05]  /*d6a0*/  BSYNC B0 ;  /* 0x0000000000007941 */ /* 0x000fea0003800000 */
.L_x_367:
        /* <DEDUP_REMOVED lines=10> */
.L_x_370:
[----:B------:R-:W-:Y:S05]  /*d750*/  BSYNC B0 ;  /* 0x0000000000007941 */ /* 0x000fea0003800000 */
.L_x_369:
        /* <DEDUP_REMOVED lines=10> */
.L_x_372:
[----:B------:R-:W-:Y:S05]  /*d800*/  BSYNC B0 ;  /* 0x0000000000007941 */ /* 0x000fea0003800000 */
.L_x_371:
        /* <DEDUP_REMOVED lines=12> */
.L_x_374:
[----:B------:R-:W-:Y:S05]  /*d8d0*/  BSYNC B0 ;  /* 0x0000000000007941 */ /* 0x000fea0003800000 */
.L_x_373:
        /* <DEDUP_REMOVED lines=12> */
.L_x_376:
[----:B------:R-:W-:Y:S05]  /*d9a0*/  BSYNC B0 ;  /* 0x0000000000007941 */ /* 0x000fea0003800000 */
.L_x_375:
        /* <DEDUP_REMOVED lines=9> */
.L_x_378:
[----:B------:R-:W-:Y:S05]  /*da40*/  BSYNC B0 ;  /* 0x0000000000007941 */ /* 0x000fea0003800000 */
.L_x_377:
        /* <DEDUP_REMOVED lines=10> */
.L_x_380:
[----:B------:R-:W-:Y:S05]  /*daf0*/  BSYNC B0 ;  /* 0x0000000000007941 */ /* 0x000fea0003800000 */
.L_x_379:
        /* <DEDUP_REMOVED lines=8> */
[----:B------:R-:W-:-:S13]  /*db80*/  ISETP.GT.AND P4, PT, R0, 0x88, P6 ;  /* 0x000000880000780c */ /* 0x000fda0003784270 */
[----:B0-----:R-:W-:Y:S05]  /*db90*/  @!P4 BRA `(.L_x_382) ;  /* 0x000000000004c947 */ /* 0x001fea0003800000 */
[----:B------:R0:W5:Y:S02]  /*dba0*/  LDG.E.LTC128B.U16 R21, desc[UR12][R22.64+0xd2] ;  /* 0x0000d20c16157981 */ /* 0x000164000c1e1520 */
.L_x_382:
[----:B------:R-:W-:Y:S05]  /*dbb0*/  BSYNC B0 ;  /* 0x0000000000007941 */ /* 0x000fea0003800000 */
.L_x_381:
        /* <DEDUP_REMOVED lines=8> */
[----:B------:R-:W-:-:S13]  /*dc40*/  ISETP.GT.AND P4, PT, R0, 0x80, P3 ;  /* 0x000000800000780c */ /* 0x000fda0001f84270 */
[----:B0-----:R-:W-:Y:S05]  /*dc50*/  @!P4 BRA `(.L_x_384) ;  /* 0x000000000004c947 */ /* 0x001fea0003800000 */
[----:B------:R0:W5:Y:S02]  /*dc60*/  LDG.E.LTC128B.U16 R21, desc[UR12][R220.64+0xe0] ;  /* 0x0000e00cdc157981 */ /* 0x000164000c1e1520 */
.L_x_384:
[----:B------:R-:W-:Y:S05]  /*dc70*/  BSYNC B0 ;  /* 0x0000000000007941 */ /* 0x000fea0003800000 */
.L_x_383:
        /* <DEDUP_REMOVED lines=9> */
.L_x_386:
[----:B------:R-:W-:Y:S05]  /*dd10*/  BSYNC B0 ;  /* 0x0000000000007941 */ /* 0x000fea0003800000 */
.L_x_385:
        /* <DEDUP_REMOVED lines=9> */
.L_x_388:
[----:B------:R-:W-:Y:S05]  /*ddb0*/  BSYNC B0 ;  /* 0x0000000000007941 */ /* 0x000fea0003800000 */
.L_x_387:
        /* <DEDUP_REMOVED lines=11> */
.L_x_390:
[----:B------:R-:W-:Y:S05]  /*de70*/  BSYNC B0 ;  /* 0x0000000000007941 */ /* 0x000fea0003800000 */
.L_x_389:
        /* <DEDUP_REMOVED lines=11> */
.L_x_392:
[----:B------:R-:W-:Y:S05]  /*df30*/  BSYNC B0 ;  /* 0x0000000000007941 */ /* 0x000fea0003800000 */
.L_x_391:
        /* <DEDUP_REMOVED lines=9> */
.L_x_394:
[----:B------:R-:W-:Y:S05]  /*dfd0*/  BSYNC B0 ;  /* 0x0000000000007941 */ /* 0x000fea0003800000 */
.L_x_393:
        /* <DEDUP_REMOVED lines=9> */
.L_x_396:
[----:B------:R-:W-:Y:S05]  /*e070*/  BSYNC B0 ;  /* 0x0000000000007941 */ /* 0x000fea0003800000 */
.L_x_395:
        /* <DEDUP_REMOVED lines=11> */
.L_x_398:
[----:B------:R-:W-:Y:S05]  /*e130*/  BSYNC B0 ;  /* 0x0000000000007941 */ /* 0x000fea0003800000 */
.L_x_397:
[----:B-----5:R-:W-:Y:S01]  /*e140*/  IMAD.U32 R3, R21, 0x10000, RZ ;  /* 0x0001000015037824 */ /* 0x020fe200078e00ff */
[----:B------:R-:W-:-:S03]  /*e150*/  IADD3 R14, R4, UR20, R20 ;  /* 0x00000014040e7c10 */ /* 0x000fc6000fffe014 */
[----:B------:R-:W-:-:S04]  /*e160*/  FMUL R6, R3, UR16 ;  /* 0x0000001003067c20 */ /* 0x000fc80008400000 */
[----:B------:R-:W-:-:S05]  /*e170*/  FFMA R6, R151, UR14, R6 ;  /* 0x0000000e97067c23 */ /* 0x000fca0008000006 */
[----:B------:R-:W-:-:S05]  /*e180*/  F2FP.BF16.F32.PACK_AB R6, RZ, R6 ;  /* 0x00000006ff06723e */ /* 0x000fca00000010ff */
[----:B------:R1:W-:Y:S01]  /*e190*/  @P4 STG.E.U16 desc[UR12][R14.64+0xf2], R6 ;  /* 0x0000f2060e004986 */ /* 0x0003e2000c10150c */
[----:B------:R-:W-:-:S13]  /*e1a0*/  ISETP.GT.AND P4, PT, R0, 0xc0, P5 ;  /* 0x000000c00000780c */ /* 0x000fda0002f84270 */
[----:B------:R-:W2:Y:S01]  /*e1b0*/  @P4 LDG.E.LTC128B.U16 R21, desc[UR12][R228.64] ;  /* 0x0000000ce4154981 */ /* 0x000ea2000c1e1520 */
[----:B------:R-:W-:Y:S01]  /*e1c0*/  IMAD.U32 R7, RZ, RZ, UR10 ;  /* 0x0000000aff077e24 */ /* 0x000fe2000f8e00ff */
[----:B------:R-:W-:Y:S01]  /*e1d0*/  UIMAD UR8, UR11, 0x180, URZ ;  /* 0x000001800b0878a4 */ /* 0x000fe2000f8e023f */
[----:B------:R-:W-:Y:S02]  /*e1e0*/  BSSY B0, `(.L_x_399) ;  /* 0x000000d000007945 */ /* 0x000fe40003800000 */
[----:B------:R-:W-:-:S04]  /*e1f0*/  IMAD.WIDE.U32 R4, R7, 0x180, R4 ;  /* 0x0000018007047825 */ /* 0x000fc800078e0004 */
[----:B------:R-:W-:Y:S02]  /*e200*/  VIADD R7, R5, UR8 ;  /* 0x0000000805077c36 */ /* 0x000fe40008000000 */
[----:B-1----:R-:W-:Y:S02]  /*e210*/  @P4 IMAD.MOV.U32 R6, RZ, RZ, R4 ;  /* 0x000000ffff064224 */ /* 0x002fe400078e0004 */
        /* <DEDUP_REMOVED lines=9> */
.L_x_400:
[----:B------:R-:W-:Y:S05]  /*e2b0*/  BSYNC B0 ;  /* 0x0000000000007941 */ /* 0x000fea0003800000 */
.L_x_399:
[----:B-----5:R-:W-:Y:S01]  /*e2c0*/  IMAD.U32 R3, R21, 0x10000, RZ ;  /* 0x0001000015037824 */ /* 0x020fe200078e00ff */
[----:B------:R-:W-:Y:S01]  /*e2d0*/  ISETP.GT.AND P5, PT, R0, 0xc8, P5 ;  /* 0x000000c80000780c */ /* 0x000fe20002fa4270 */
[----:B------:R-:W-:Y:S01]  /*e2e0*/  @P4 IMAD.MOV.U32 R12, RZ, RZ, R4 ;  /* 0x000000ffff0c4224 */ /* 0x000fe200078e0004 */
[----:B------:R-:W-:Y:S01]  /*e2f0*/  BSSY B0, `(.L_x_401) ;  /* 0x000000e000007945 */ /* 0x000fe20003800000 */
[----:B------:R-:W-:Y:S01]  /*e300*/  FMUL R6, R3, UR16 ;  /* 0x0000001003067c20 */ /* 0x000fe20008400000 */
[----:B------:R-:W-:Y:S02]  /*e310*/  @P4 IMAD.MOV.U32 R13, RZ, RZ, R7 ;  /* 0x000000ffff0d4224 */ /* 0x000fe400078e0007 */
[----:B------:R-:W-:Y:S02]  /*e320*/  VIADD R9, R5, UR8 ;  /* 0x0000000805097c36 */ /* 0x000fe40008000000 */
[----:B------:R-:W-:-:S05]  /*e330*/  FFMA R6, R25, UR14, R6 ;  /* 0x0000000e19067c23 */ /* 0x000fca0008000006 */
[----:B------:R-:W-:-:S04]  /*e340*/  F2FP.BF16.F32.PACK_AB R6, RZ, R6 ;  /* 0x00000006ff06723e */ /* 0x000fc800000010ff */
[----:B------:R-:W-:-:S05]  /*e350*/  PRMT R3, R6, 0x7610, R3 ;  /* 0x0000761006037816 */ /* 0x000fca0000000003 */
[----:B------:R2:W-:Y:S01]  /*e360*/  @P4 STG.E.U16 desc[UR12][R12.64+0x2], R3 ;  /* 0x000002030c004986 */ /* 0x0005e2000c10150c */
[----:B------:R-:W-:-:S04]  /*e370*/  IADD3 R10, P4, R4, UR20, RZ ;  /* 0x00000014040a7c10 */ /* 0x000fc8000ff9e0ff */
[----:B------:R-:W-:Y:S02]  /*e380*/  IADD3.X R11, R7, UR21, RZ, P4, !PT ;  /* 0x00000015070b7c10 */ /* 0x000fe4000a7fe4ff */
[----:B------:R-:W-:-:S04]  /*e390*/  IADD3 R6, P4, R4, UR20, RZ ;  /* 0x0000001404067c10 */ /* 0x000fc8000ff9e0ff */
[----:B------:R-:W-:Y:S01]  /*e3a0*/  IADD3.X R7, R9, UR21, RZ, P4, !PT ;  /* 0x0000001509077c10 */ /* 0x000fe2000a7fe4ff */
[----:B--2---:R-:W-:Y:S08]  /*e3b0*/  @!P5 BRA `(.L_x_402) ;  /* 0x000000000004d947 */ /* 0x004ff00003800000 */
[----:B------:R2:W5:Y:S02]  /*e3c0*/  LDG.E.LTC128B.U16 R21, desc[UR12][R16.64] ;  /* 0x0000000c10157981 */ /* 0x000564000c1e1520 */
.L_x_402:
[----:B------:R-:W-:Y:S05]  /*e3d0*/  BSYNC B0 ;  /* 0x0000000000007941 */ /* 0x000fea0003800000 */
.L_x_401:
[----:B-----5:R-:W-:Y:S01]  /*e3e0*/  IMAD.U32 R3, R21, 0x10000, RZ ;  /* 0x0001000015037824 */ /* 0x020fe200078e00ff */
[----:B------:R-:W-:Y:S01]  /*e3f0*/  LOP3.LUT P4, RZ, R2, 0x2, RZ, 0xc0, !PT ;  /* 0x0000000202ff7812 */ /* 0x000fe2000788c0ff */
[----:B------:R-:W-:Y:S02]  /*e400*/  BSSY B0, `(.L_x_403) ;  /* 0x0000008000007945 */ /* 0x000fe40003800000 */
[----:B------:R-:W-:Y:S01]  /*e410*/  FMUL R3, R3, UR16 ;  /* 0x0000001003037c20 */ /* 0x000fe20008400000 */
[----:B------:R-:W-:-:S03]  /*e420*/  ISETP.GT.AND P4, PT, R0, 0xc8, P4 ;  /* 0x000000c80000780c */ /* 0x000fc60002784270 */
[----:B------:R-:W-:-:S05]  /*e430*/  FFMA R3, R26, UR14, R3 ;  /* 0x0000000e1a037c23 */ /* 0x000fca0008000003 */
[----:B------:R-:W-:-:S05]  /*e440*/  F2FP.BF16.F32.PACK_AB R3, RZ, R3 ;  /* 0x00000003ff03723e */ /* 0x000fca00000010ff */
[----:B------:R0:W-:Y:S01]  /*e450*/  @P5 STG.E.U16 desc[UR12][R10.64], R3 ;  /* 0x000000030a005986 */ /* 0x0001e2000c10150c */
[----:B------:R-:W-:Y:S05]  /*e460*/  @!P4 BRA `(.L_x_404) ;  /* 0x000000000004c947 */ /* 0x000fea0003800000 */
[----:B------:R0:W5:Y:S02]  /*e470*/  LDG.E.LTC128B.U16 R21, desc[UR12][R216.64+0x2] ;  /* 0x0000020cd8157981 */ /* 0x000164000c1e1520 */
.L_x_404:
[----:B------:R-:W-:Y:S05]  /*e480*/  BSYNC B0 ;  /* 0x0000000000007941 */ /* 0x000fea0003800000 */
.L_x_403:
[----:B0----5:R-:W-:Y:S01]  /*e490*/  IMAD.U32 R3, R21, 0x10000, RZ ;  /* 0x0001000015037824 */ /* 0x021fe200078e00ff */
[----:B------:R-:W-:Y:S01]  /*e4a0*/  LOP3.LUT P5, RZ, R2, 0x4, RZ, 0xc0, !PT ;  /* 0x0000000402ff7812 */ /* 0x000fe200078ac0ff */
[----:B------:R-:W-:Y:S02]  /*e4b0*/  BSSY B0, `(.L_x_405) ;  /* 0x0000009000007945 */ /* 0x000fe40003800000 */
[----:B------:R-:W-:-:S04]  /*e4c0*/  FMUL R10, R3, UR16 ;  /* 0x00000010030a7c20 */ /* 0x000fc80008400000 */
[----:B------:R-:W-:-:S05]  /*e4d0*/  FFMA R10, R27, UR14, R10 ;  /* 0x0000000e1b0a7c23 */ /* 0x000fca000800000a */
[----:B------:R-:W-:Y:S01]  /*e4e0*/  F2FP.BF16.F32.PACK_AB R3, RZ, R10 ;  /* 0x0000000aff03723e */ /* 0x000fe200000010ff */
[----:B------:R-:W-:-:S05]  /*e4f0*/  VIADD R10, R4, UR20 ;  /* 0x00000014040a7c36 */ /* 0x000fca0008000000 */
[----:B------:R0:W-:Y:S01]  /*e500*/  @P4 STG.E.U16 desc[UR12][R10.64+0x2], R3 ;  /* 0x000002030a004986 */ /* 0x0001e2000c10150c */
[----:B------:R-:W-:-:S13]  /*e510*/  ISETP.GT.AND P4, PT, R0, 0xc0, P5 ;  /* 0x000000c00000780c */ /* 0x000fda0002f84270 */
[----:B0-----:R-:W-:Y:S05]  /*e520*/  @!P4 BRA `(.L_x_406) ;  /* 0x000000000004c947 */ /* 0x001fea0003800000 */
[----:B------:R0:W5:Y:S02]  /*e530*/  LDG.E.LTC128B.U16 R21, desc[UR12][R222.64+0x10] ;  /* 0x0000100cde157981 */ /* 0x000164000c1e1520 */
.L_x_406:
[----:B------:R-:W-:Y:S05]  /*e540*/  BSYNC B0 ;  /* 0x0000000000007941 */ /* 0x000fea0003800000 */
.L_x_405:
[----:B-----5:R-:W-:Y:S01]  /*e550*/  IMAD.U32 R3, R21, 0x10000, RZ ;  /* 0x0001000015037824 */ /* 0x020fe200078e00ff */
[----:B------:R-:W-:Y:S01]  /*e560*/  LOP3.LUT P5, RZ, R2, 0x8, RZ, 0xc0, !PT ;  /* 0x0000000802ff7812 */ /* 0x000fe200078ac0ff */
        /* <DEDUP_REMOVED lines=9> */
.L_x_408:
[----:B------:R-:W-:Y:S05]  /*e600*/  BSYNC B0 ;  /* 0x0000000000007941 */ /* 0x000fea0003800000 */
.L_x_407:
        /* <DEDUP_REMOVED lines=13> */
.L_x_410:
[----:B------:R-:W-:Y:S05]  /*e6e0*/  BSYNC B0 ;  /* 0x0000000000007941 */ /* 0x000fea0003800000 */
.L_x_409:
        /* <DEDUP_REMOVED lines=9> */
.L_x_412:
[----:B------:R-:W-:Y:S05]  /*e780*/  BSYNC B0 ;  /* 0x0000000000007941 */ /* 0x000fea0003800000 */
.L_x_411:
[----:B-----5:R-:W-:Y:S01]  /*e790*/  IMAD.U32 R3, R21, 0x10000, RZ ;  /* 0x0001000015037824 */ /* 0x020fe200078e00ff */
[----:B------:R-:W-:Y:S01]  /*e7a0*/  LOP3.LUT P5, RZ, R2, 0x10, RZ, 0xc0, !PT ;  /* 0x0000001002ff7812 */ /* 0x000fe200078ac0ff */
[----:B------:R-:W-:Y:S01]  /*e7b0*/  @P4 IMAD.MOV.U32 R11, RZ, RZ, R7 ;  /* 0x000000ffff0b4224 */ /* 0x000fe200078e0007 */
[----:B------:R-:W-:Y:S01]  /*e7c0*/  BSSY B0, `(.L_x_413) ;  /* 0x0000009000007945 */ /* 0x000fe20003800000 */
        /* <DEDUP_REMOVED lines=8> */
.L_x_414:
[----:B------:R-:W-:Y:S05]  /*e850*/  BSYNC B0 ;  /* 0x0000000000007941 */ /* 0x000fea0003800000 */
.L_x_413:
[----:B-----5:R-:W-:Y:S01]  /*e860*/  IMAD.U32 R3, R21, 0x10000, RZ ;  /* 0x0001000015037824 */ /* 0x020fe200078e00ff */
[----:B------:R-:W-:Y:S01]  /*e870*/  LOP3.LUT P5, RZ, R2, 0x400000, RZ, 0xc0, !PT ;  /* 0x0040000002ff7812 */ /* 0x000fe200078ac0ff */
[----:B------:R-:W-:Y:S01]  /*e880*/  @P4 IMAD.MOV.U32 R10, RZ, RZ, R4 ;  /* 0x000000ffff0a4224 */ /* 0x000fe200078e0004 */
[----:B------:R-:W-:Y:S01]  /*e890*/  BSSY B0, `(.L_x_415) ;  /* 0x0000009000007945 */ /* 0x000fe20003800000 */
        /* <DEDUP_REMOVED lines=8> */
.L_x_416:
[----:B------:R-:W-:Y:S05]  /*e920*/  BSYNC B0 ;  /* 0x0000000000007941 */ /* 0x000fea0003800000 */
.L_x_415:
        /* <DEDUP_REMOVED lines=13> */
.L_x_418:
[----:B------:R-:W-:Y:S05]  /*ea00*/  BSYNC B0 ;  /* 0x0000000000007941 */ /* 0x000fea0003800000 */
.L_x_417:
[----:B-----5:R-:W-:Y:S01]  /*ea10*/  IMAD.U32 R3, R21, 0x10000, RZ ;  /* 0x0001000015037824 */ /* 0x020fe200078e00ff */
[----:B------:R-:W-:Y:S01]  /*ea20*/  BSSY B0, `(.L_x_419) ;  /* 0x000000a000007945 */ /* 0x000fe20003800000 */
[----:B------:R-:W-:Y:S02]  /*ea30*/  VIADD R10, R4, UR20 ;  /* 0x00000014040a7c36 */ /* 0x000fe40008000000 */
        /* <DEDUP_REMOVED lines=8> */
.L_x_420:
[----:B------:R-:W-:Y:S05]  /*eac0*/  BSYNC B0 ;  /* 0x0000000000007941 */ /* 0x000fea0003800000 */
.L_x_419:
        /* <DEDUP_REMOVED lines=12> */
.L_x_422:
[----:B------:R-:W-:Y:S05]  /*eb90*/  BSYNC B0 ;  /* 0x0000000000007941 */ /* 0x000fea0003800000 */
.L_x_421:
        /* <DEDUP_REMOVED lines=12> */
.L_x_424:
[----:B------:R-:W-:Y:S05]  /*ec60*/  BSYNC B0 ;  /* 0x0000000000007941 */ /* 0x000fea0003800000 */
.L_x_423:
        /* <DEDUP_REMOVED lines=13> */
.L_x_426:
[----:B------:R-:W-:Y:S05]  /*ed40*/  BSYNC B0 ;  /* 0x0000000000007941 */ /* 0x000fea0003800000 */
.L_x_425:
        /* <DEDUP_REMOVED lines=11> */
.L_x_428:
[----:B------:R-:W-:Y:S05]  /*ee00*/  BSYNC B0 ;  /* 0x0000000000007941 */ /* 0x000fea0003800000 */
.L_x_427:
        /* <DEDUP_REMOVED lines=12> */
.L_x_430:
[----:B------:R-:W-:Y:S05]  /*eed0*/  BSYNC B0 ;  /* 0x0000000000007941 */ /* 0x000fea0003800000 */
.L_x_429:
        /* <DEDUP_REMOVED lines=12> */
.L_x_432:
[----:B------:R-:W-:Y:S05]  /*efa0*/  BSYNC B0 ;  /* 0x0000000000007941 */ /* 0x000fea0003800000 */
.L_x_431:
        /* <DEDUP_REMOVED lines=13> */
.L_x_434:
[----:B------:R-:W-:Y:S05]  /*f080*/  BSYNC B0 ;  /* 0x0000000000007941 */ /* 0x000fea0003800000 */
.L_x_433:
        /* <DEDUP_REMOVED lines=11> */
.L_x_436:
[----:B------:R-:W-:Y:S05]  /*f140*/  BSYNC B0 ;  /* 0x0000000000007941 */ /* 0x000fea0003800000 */
.L_x_435:
        /* <DEDUP_REMOVED lines=12> */
.L_x_438:
[----:B------:R-:W-:Y:S05]  /*f210*/  BSYNC B0 ;  /* 0x0000000000007941 */ /* 0x000fea0003800000 */
.L_x_437:
        /* <DEDUP_REMOVED lines=12> */
.L_x_440:
[----:B------:R-:W-:Y:S05]  /*f2e0*/  BSYNC B0 ;  /* 0x0000000000007941 */ /* 0x000fea0003800000 */
.L_x_439:
        /* <DEDUP_REMOVED lines=13> */
.L_x_442:
[----:B------:R-:W-:Y:S05]  /*f3c0*/  BSYNC B0 ;  /* 0x0000000000007941 */ /* 0x000fea0003800000 */
.L_x_441:
        /* <DEDUP_REMOVED lines=11> */
.L_x_444:
[----:B------:R-:W-:Y:S05]  /*f480*/  BSYNC B0 ;  /* 0x0000000000007941 */ /* 0x000fea0003800000 */
.L_x_443:
        /* <DEDUP_REMOVED lines=12> */
.L_x_446:
[----:B------:R-:W-:Y:S05]  /*f550*/  BSYNC B0 ;  /* 0x0000000000007941 */ /* 0x000fea0003800000 */
.L_x_445:
        /* <DEDUP_REMOVED lines=12> */
.L_x_448:
[----:B------:R-:W-:Y:S05]  /*f620*/  BSYNC B0 ;  /* 0x0000000000007941 */ /* 0x000fea0003800000 */
.L_x_447:
        /* <DEDUP_REMOVED lines=13> */
.L_x_450:
[----:B------:R-:W-:Y:S05]  /*f700*/  BSYNC B0 ;  /* 0x0000000000007941 */ /* 0x000fea0003800000 */
.L_x_449:
        /* <DEDUP_REMOVED lines=11> */
.L_x_452:
[----:B------:R-:W-:Y:S05]  /*f7c0*/  BSYNC B0 ;  /* 0x0000000000007941 */ /* 0x000fea0003800000 */
.L_x_451:
        /* <DEDUP_REMOVED lines=12> */
.L_x_454:
[----:B------:R-:W-:Y:S05]  /*f890*/  BSYNC B0 ;  /* 0x0000000000007941 */ /* 0x000fea0003800000 */
.L_x_453:
        /* <DEDUP_REMOVED lines=12> */
.L_x_456:
[----:B------:R-:W-:Y:S05]  /*f960*/  BSYNC B0 ;  /* 0x0000000000007941 */ /* 0x000fea0003800000 */
.L_x_455:
        /* <DEDUP_REMOVED lines=13> */
.L_x_458:
[----:B------:R-:W-:Y:S05]  /*fa40*/  BSYNC B0 ;  /* 0x0000000000007941 */ /* 0x000fea0003800000 */
.L_x_457:
        /* <DEDUP_REMOVED lines=11> */
.L_x_460:
[----:B------:R-:W-:Y:S05]  /*fb00*/  BSYNC B0 ;  /* 0x0000000000007941 */ /* 0x000fea0003800000 */
.L_x_459:
        /* <DEDUP_REMOVED lines=12> */
.L_x_462:
[----:B------:R-:W-:Y:S05]  /*fbd0*/  BSYNC B0 ;  /* 0x0000000000007941 */ /* 0x000fea0003800000 */
.L_x_461:
        /* <DEDUP_REMOVED lines=12> */
.L_x_464:
[----:B------:R-:W-:Y:S05]  /*fca0*/  BSYNC B0 ;  /* 0x0000000000007941 */ /* 0x000fea0003800000 */
.L_x_463:
        /* <DEDUP_REMOVED lines=13> */
.L_x_466:
[----:B------:R-:W-:Y:S05]  /*fd80*/  BSYNC B0 ;  /* 0x0000000000007941 */ /* 0x000fea0003800000 */
.L_x_465:
        /* <DEDUP_REMOVED lines=11> */
.L_x_468:
[----:B------:R-:W-:Y:S05]  /*fe40*/  BSYNC B0 ;  /* 0x0000000000007941 */ /* 0x000fea0003800000 */
.L_x_467:
        /* <DEDUP_REMOVED lines=12> */
.L_x_470:
[----:B------:R-:W-:Y:S05]  /*ff10*/  BSYNC B0 ;  /* 0x0000000000007941 */ /* 0x000fea0003800000 */
.L_x_469:
        /* <DEDUP_REMOVED lines=12> */
.L_x_472:
[----:B------:R-:W-:Y:S05]  /*ffe0*/  BSYNC B0 ;  /* 0x0000000000007941 */ /* 0x000fea0003800000 */
.L_x_471:
        /* <DEDUP_REMOVED lines=13> */
.L_x_474:
[----:B------:R-:W-:Y:S05]  /*100c0*/  BSYNC B0 ;  /* 0x0000000000007941 */ /* 0x000fea0003800000 */
.L_x_473:
        /* <DEDUP_REMOVED lines=11> */
.L_x_476:
[----:B------:R-:W-:Y:S05]  /*10180*/  BSYNC B0 ;  /* 0x0000000000007941 */ /* 0x000fea0003800000 */
.L_x_475:
        /* <DEDUP_REMOVED lines=12> */
.L_x_478:
[----:B------:R-:W-:Y:S05]  /*10250*/  BSYNC B0 ;  /* 0x0000000000007941 */ /* 0x000fea0003800000 */
.L_x_477:
        /* <DEDUP_REMOVED lines=12> */
.L_x_480:
[----:B------:R-:W-:Y:S05]  /*10320*/  BSYNC B0 ;  /* 0x0000000000007941 */ /* 0x000fea0003800000 */
.L_x_479:
        /* <DEDUP_REMOVED lines=13> */
.L_x_482:
[----:B------:R-:W-:Y:S05]  /*10400*/  BSYNC B0 ;  /* 0x0000000000007941 */ /* 0x000fea0003800000 */
.L_x_481:
        /* <DEDUP_REMOVED lines=11> */
.L_x_484:
[----:B------:R-:W-:Y:S05]  /*104c0*/  BSYNC B0 ;  /* 0x0000000000007941 */ /* 0x000fea0003800000 */
.L_x_483:
        /* <DEDUP_REMOVED lines=12> */
.L_x_486:
[----:B------:R-:W-:Y:S05]  /*10590*/  BSYNC B0 ;  /* 0x0000000000007941 */ /* 0x000fea0003800000 */
.L_x_485:
        /* <DEDUP_REMOVED lines=12> */
.L_x_488:
[----:B------:R-:W-:Y:S05]  /*10660*/  BSYNC B0 ;  /* 0x0000000000007941 */ /* 0x000fea0003800000 */
.L_x_487:
        /* <DEDUP_REMOVED lines=13> */
.L_x_490:
[----:B------:R-:W-:Y:S05]  /*10740*/  BSYNC B0 ;  /* 0x0000000000007941 */ /* 0x000fea0003800000 */
.L_x_489:
        /* <DEDUP_REMOVED lines=11> */
.L_x_492:
[----:B------:R-:W-:Y:S05]  /*10800*/  BSYNC B0 ;  /* 0x0000000000007941 */ /* 0x000fea0003800000 */
.L_x_491:
        /* <DEDUP_REMOVED lines=12> */
.L_x_494:
[----:B------:R-:W-:Y:S05]  /*108d0*/  BSYNC B0 ;  /* 0x0000000000007941 */ /* 0x000fea0003800000 */
.L_x_493:
        /* <DEDUP_REMOVED lines=12> */
.L_x_496:
[----:B------:R-:W-:Y:S05]  /*109a0*/  BSYNC B0 ;  /* 0x0000000000007941 */ /* 0x000fea0003800000 */
.L_x_495:
        /* <DEDUP_REMOVED lines=13> */
.L_x_498:
[----:B------:R-:W-:Y:S05]  /*10a80*/  BSYNC B0 ;  /* 0x0000000000007941 */ /* 0x000fea0003800000 */
.L_x_497:
        /* <DEDUP_REMOVED lines=11> */
.L_x_500:
[----:B------:R-:W-:Y:S05]  /*10b40*/  BSYNC B0 ;  /* 0x0000000000007941 */ /* 0x000fea0003800000 */
.L_x_499:
[----:B------:R-:W-:Y:S01]  /*10b50*/  LOP3.LUT P5, RZ, R2, 0x20, RZ, 0xc0, !PT ;  /* 0x0000002002ff7812 */ /* 0x000fe200078ac0ff */
[----:B-----5:R-:W-:Y:S01]  /*10b60*/  IMAD.U32 R2, R21, 0x10000, RZ ;  /* 0x0001000015027824 */ /* 0x020fe200078e00ff */
[----:B------:R-:W-:Y:S03]  /*10b70*/  BSSY B0, `(.L_x_501) ;  /* 0x000000b000007945 */ /* 0x000fe60003800000 */
[----:B------:R-:W-:-:S04]  /*10b80*/  FMUL R2, R2, UR16 ;  /* 0x0000001002027c20 */ /* 0x000fc80008400000 */
[----:B------:R-:W-:-:S05]  /*10b90*/  FFMA R2, R75, UR14, R2 ;  /* 0x0000000e4b027c23 */ /* 0x000fca0008000002 */
[----:B------:R-:W-:Y:S01]  /*10ba0*/  F2FP.BF16.F32.PACK_AB R3, RZ, R2 ;  /* 0x00000002ff03723e */ /* 0x000fe200000010ff */
[----:B------:R-:W-:-:S03]  /*10bb0*/  VIADD R2, R4, UR20 ;  /* 0x0000001404027c36 */ /* 0x000fc60008000000 */
[----:B------:R-:W-:Y:S01]  /*10bc0*/  PRMT R10, R3, 0x7610, R10 ;  /* 0x00007610030a7816 */ /* 0x000fe2000000000a */
[----:B------:R-:W-:-:S05]  /*10bd0*/  @P4 IMAD.MOV.U32 R3, RZ, RZ, R7 ;  /* 0x000000ffff034224 */ /* 0x000fca00078e0007 */
[----:B------:R0:W-:Y:S01]  /*10be0*/  @P4 STG.E.U16 desc[UR12][R2.64+0xc2], R10 ;  /* 0x0000c20a02004986 */ /* 0x0001e2000c10150c */
[----:B------:R-:W-:-:S13]  /*10bf0*/  ISETP.GT.AND P4, PT, R0, 0xc0, P5 ;  /* 0x000000c00000780c */ /* 0x000fda0002f84270 */
[----:B0-----:R-:W-:Y:S05]  /*10c00*/  @!P4 BRA `(.L_x_502) ;  /* 0x000000000004c947 */ /* 0x001fea0003800000 */
[----:B------:R0:W5:Y:S02]  /*10c10*/  LDG.E.LTC128B.U16 R21, desc[UR12][R222.64+0xd0] ;  /* 0x0000d00cde157981 */ /* 0x000164000c1e1520 */
.L_x_502:
[----:B------:R-:W-:Y:S05]  /*10c20*/  BSYNC B0 ;  /* 0x0000000000007941 */ /* 0x000fea0003800000 */
.L_x_501:
[----:B-----5:R-:W-:Y:S01]  /*10c30*/  IMAD.U32 R2, R21, 0x10000, RZ ;  /* 0x0001000015027824 */ /* 0x020fe200078e00ff */
[----:B------:R-:W-:Y:S03]  /*10c40*/  BSSY B0, `(.L_x_503) ;  /* 0x000000b000007945 */ /* 0x000fe60003800000 */
[----:B------:R-:W-:Y:S01]  /*10c50*/  FMUL R3, R2, UR16 ;  /* 0x0000001002037c20 */ /* 0x000fe20008400000 */
[----:B------:R-:W-:-:S03]  /*10c60*/  @P4 IMAD.MOV.U32 R2, RZ, RZ, R4 ;  /* 0x000000ffff024224 */ /* 0x000fc600078e0004 */
        /* <DEDUP_REMOVED lines=8> */
.L_x_504:
[----:B------:R-:W-:Y:S05]  /*10cf0*/  BSYNC B0 ;  /* 0x0000000000007941 */ /* 0x000fea0003800000 */
.L_x_503:
[----:B-----5:R-:W-:Y:S01]  /*10d00*/  IMAD.U32 R2, R21, 0x10000, RZ ;  /* 0x0001000015027824 */ /* 0x020fe200078e00ff */
[----:B------:R-:W-:Y:S01]  /*10d10*/  ISETP.GT.AND P5, PT, R0, 0xc8, P5 ;  /* 0x000000c80000780c */ /* 0x000fe20002fa4270 */
[----:B------:R-:W-:Y:S01]  /*10d20*/  @P4 IMAD.MOV.U32 R3, RZ, RZ, R9 ;  /* 0x000000ffff034224 */ /* 0x000fe200078e0009 */
[----:B------:R-:W-:Y:S01]  /*10d30*/  BSSY B0, `(.L_x_505) ;  /* 0x0000009000007945 */ /* 0x000fe20003800000 */
[----:B------:R-:W-:-:S04]  /*10d40*/  FMUL R2, R2, UR16 ;  /* 0x0000001002027c20 */ /* 0x000fc80008400000 */
[----:B------:R-:W-:-:S05]  /*10d50*/  FFMA R2, R77, UR14, R2 ;  /* 0x0000000e4d027c23 */ /* 0x000fca0008000002 */
[----:B------:R-:W-:-:S04]  /*10d60*/  F2FP.BF16.F32.PACK_AB R2, RZ, R2 ;  /* 0x00000002ff02723e */ /* 0x000fc800000010ff */
[----:B------:R-:W-:Y:S01]  /*10d70*/  PRMT R10, R2, 0x7610, R10 ;  /* 0x00007610020a7816 */ /* 0x000fe2000000000a */
[----:B------:R-:W-:-:S05]  /*10d80*/  @P4 IMAD.MOV.U32 R2, RZ, RZ, R4 ;  /* 0x000000ffff024224 */ /* 0x000fca00078e0004 */
[----:B------:R0:W-:Y:S01]  /*10d90*/  @P4 STG.E.U16 desc[UR12][R2.64+0xd2], R10 ;  /* 0x0000d20a02004986 */ /* 0x0001e2000c10150c */
[----:B------:R-:W-:Y:S05]  /*10da0*/  @!P5 BRA `(.L_x_506) ;  /* 0x000000000004d947 */ /* 0x000fea0003800000 */
[----:B------:R0:W5:Y:S02]  /*10db0*/  LDG.E.LTC128B.U16 R21, desc[UR12][R216.64+0xd0] ;  /* 0x0000d00cd8157981 */ /* 0x000164000c1e1520 */
.L_x_506:
[----:B------:R-:W-:Y:S05]  /*10dc0*/  BSYNC B0 ;  /* 0x0000000000007941 */ /* 0x000fea0003800000 */
.L_x_505:
[----:B0----5:R-:W-:Y:S01]  /*10dd0*/  IMAD.U32 R2, R21, 0x10000, RZ ;  /* 0x0001000015027824 */ /* 0x021fe200078e00ff */
[----:B------:R-:W-:Y:S01]  /*10de0*/  ISETP.GT.AND P4, PT, R0, 0xc8, P6 ;  /* 0x000000c80000780c */ /* 0x000fe20003784270 */
[----:B------:R-:W-:Y:S02]  /*10df0*/  BSSY B0, `(.L_x_507) ;  /* 0x000000a000007945 */ /* 0x000fe40003800000 */
[----:B------:R-:W-:Y:S01]  /*10e00*/  FMUL R3, R2, UR16 ;  /* 0x0000001002037c20 */ /* 0x000fe20008400000 */
[----:B------:R-:W-:-:S03]  /*10e10*/  VIADD R2, R4, UR20 ;  /* 0x0000001404027c36 */ /* 0x000fc60008000000 */
[----:B------:R-:W-:-:S05]  /*10e20*/  FFMA R3, R78, UR14, R3 ;  /* 0x0000000e4e037c23 */ /* 0x000fca0008000003 */
[----:B------:R-:W-:-:S04]  /*10e30*/  F2FP.BF16.F32.PACK_AB R3, RZ, R3 ;  /* 0x00000003ff03723e */ /* 0x000fc800000010ff */
[----:B------:R-:W-:Y:S01]  /*10e40*/  PRMT R10, R3, 0x7610, R10 ;  /* 0x00007610030a7816 */ /* 0x000fe2000000000a */
[----:B------:R-:W-:-:S05]  /*10e50*/  @P5 IMAD.MOV.U32 R3, RZ, RZ, R7 ;  /* 0x000000ffff035224 */ /* 0x000fca00078e0007 */
[----:B------:R0:W-:Y:S01]  /*10e60*/  @P5 STG.E.U16 desc[UR12][R2.64+0xd0], R10 ;  /* 0x0000d00a02005986 */ /* 0x0001e2000c10150c */
[----:B------:R-:W-:Y:S05]  /*10e70*/  @!P4 BRA `(.L_x_508) ;  /* 0x000000000004c947 */ /* 0x000fea0003800000 */
[----:B------:R0:W5:Y:S02]  /*10e80*/  LDG.E.LTC128B.U16 R21, desc[UR12][R216.64+0xd2] ;  /* 0x0000d20cd8157981 */ /* 0x000164000c1e1520 */
.L_x_508:
[----:B------:R-:W-:Y:S05]  /*10e90*/  BSYNC B0 ;  /* 0x0000000000007941 */ /* 0x000fea0003800000 */
.L_x_507:
[----:B0----5:R-:W-:Y:S01]  /*10ea0*/  IMAD.U32 R2, R21, 0x10000, RZ ;  /* 0x0001000015027824 */ /* 0x021fe200078e00ff */
[----:B------:R-:W-:Y:S01]  /*10eb0*/  ISETP.GT.AND P5, PT, R0, 0xc0, P3 ;  /* 0x000000c00000780c */ /* 0x000fe20001fa4270 */
[----:B------:R-:W-:Y:S02]  /*10ec0*/  BSSY B0, `(.L_x_509) ;  /* 0x000000a000007945 */ /* 0x000fe40003800000 */
[----:B------:R-:W-:-:S04]  /*10ed0*/  FMUL R2, R2, UR16 ;  /* 0x0000001002027c20 */ /* 0x000fc80008400000 */
[----:B------:R-:W-:-:S05]  /*10ee0*/  FFMA R2, R79, UR14, R2 ;  /* 0x0000000e4f027c23 */ /* 0x000fca0008000002 */
[----:B------:R-:W-:Y:S01]  /*10ef0*/  F2FP.BF16.F32.PACK_AB R3, RZ, R2 ;  /* 0x00000002ff03723e */ /* 0x000fe200000010ff */
[----:B------:R-:W-:-:S03]  /*10f00*/  VIADD R2, R4, UR20 ;  /* 0x0000001404027c36 */ /* 0x000fc60008000000 */
[----:B------:R-:W-:Y:S01]  /*10f10*/  PRMT R10, R3, 0x7610, R10 ;  /* 0x00007610030a7816 */ /* 0x000fe2000000000a */
[----:B------:R-:W-:-:S05]  /*10f20*/  @P4 IMAD.MOV.U32 R3, RZ, RZ, R7 ;  /* 0x000000ffff034224 */ /* 0x000fca00078e0007 */
[----:B------:R0:W-:Y:S01]  /*10f30*/  @P4 STG.E.U16 desc[UR12][R2.64+0xd2], R10 ;  /* 0x0000d20a02004986 */ /* 0x0001e2000c10150c */
[----:B------:R-:W-:Y:S05]  /*10f40*/  @!P5 BRA `(.L_x_510) ;  /* 0x000000000004d947 */ /* 0x000fea0003800000 */
[----:B------:R0:W5:Y:S02]  /*10f50*/  LDG.E.LTC128B.U16 R21, desc[UR12][R222.64+0xe0] ;  /* 0x0000e00cde157981 */ /* 0x000164000c1e1520 */
.L_x_510:
[----:B------:R-:W-:Y:S05]  /*10f60*/  BSYNC B0 ;  /* 0x0000000000007941 */ /* 0x000fea0003800000 */
.L_x_509:
[----:B0----5:R-:W-:Y:S01]  /*10f70*/  IMAD.U32 R2, R21, 0x10000, RZ ;  /* 0x0001000015027824 */ /* 0x021fe200078e00ff */
[----:B------:R-:W-:Y:S01]  /*10f80*/  ISETP.GT.AND P4, PT, R0, 0xc0, P2 ;  /* 0x000000c00000780c */ /* 0x000fe20001784270 */
[----:B------:R-:W-:Y:S02]  /*10f90*/  BSSY B0, `(.L_x_511) ;  /* 0x000000a000007945 */ /* 0x000fe40003800000 */
[----:B------:R-:W-:Y:S01]  /*10fa0*/  FMUL R3, R2, UR16 ;  /* 0x0000001002037c20 */ /* 0x000fe20008400000 */
[----:B------:R-:W-:-:S03]  /*10fb0*/  @P5 IMAD.MOV.U32 R2, RZ, RZ, R4 ;  /* 0x000000ffff025224 */ /* 0x000fc600078e0004 */
[----:B------:R-:W-:-:S05]  /*10fc0*/  FFMA R3, R80, UR14, R3 ;  /* 0x0000000e50037c23 */ /* 0x000fca0008000003 */
[----:B------:R-:W-:-:S04]  /*10fd0*/  F2FP.BF16.F32.PACK_AB R3, RZ, R3 ;  /* 0x00000003ff03723e */ /* 0x000fc800000010ff */
[----:B------:R-:W-:Y:S01]  /*10fe0*/  PRMT R10, R3, 0x7610, R10 ;  /* 0x00007610030a7816 */ /* 0x000fe2000000000a */
[----:B------:R-:W-:-:S05]  /*10ff0*/  @P5 IMAD.MOV.U32 R3, RZ, RZ, R9 ;  /* 0x000000ffff035224 */ /* 0x000fca00078e0009 */
[----:B------:R0:W-:Y:S01]  /*11000*/  @P5 STG.E.U16 desc[UR12][R2.64+0xe0], R10 ;  /* 0x0000e00a02005986 */ /* 0x0001e2000c10150c */
[----:B------:R-:W-:Y:S05]  /*11010*/  @!P4 BRA `(.L_x_512) ;  /* 0x000000000004c947 */ /* 0x000fea0003800000 */
[----:B------:R0:W5:Y:S02]  /*11020*/  LDG.E.LTC128B.U16 R21, desc[UR12][R222.64+0xe2] ;  /* 0x0000e20cde157981 */ /* 0x000164000c1e1520 */
.L_x_512:
[----:B------:R-:W-:Y:S05]  /*11030*/  BSYNC B0 ;  /* 0x0000000000007941 */ /* 0x000fea0003800000 */
.L_x_511:
[----:B0----5:R-:W-:Y:S01]  /*11040*/  IMAD.U32 R2, R21, 0x10000, RZ ;  /* 0x0001000015027824 */ /* 0x021fe200078e00ff */
        /* <DEDUP_REMOVED lines=11> */
.L_x_514:
[----:B------:R-:W-:Y:S05]  /*11100*/  BSYNC B0 ;  /* 0x0000000000007941 */ /* 0x000fea0003800000 */
.L_x_513:
        /* <DEDUP_REMOVED lines=12> */
.L_x_516:
[----:B------:R-:W-:Y:S05]  /*111d0*/  BSYNC B0 ;  /* 0x0000000000007941 */ /* 0x000fea0003800000 */
.L_x_515:
        /* <DEDUP_REMOVED lines=12> */
.L_x_518:
[----:B------:R-:W-:Y:S05]  /*112a0*/  BSYNC B0 ;  /* 0x0000000000007941 */ /* 0x000fea0003800000 */
.L_x_517:
        /* <DEDUP_REMOVED lines=12> */
.L_x_520:
[----:B------:R-:W-:Y:S05]  /*11370*/  BSYNC B0 ;  /* 0x0000000000007941 */ /* 0x000fea0003800000 */
.L_x_519:
[----:B0----5:R-:W-:Y:S01]  /*11380*/  IMAD.U32 R2, R21, 0x10000, RZ ;  /* 0x0001000015027824 */ /* 0x021fe200078e00ff */
[----:B------:R-:W-:Y:S01]  /*11390*/  ISETP.GT.AND P1, PT, R0, 0xc8, P1 ;  /* 0x000000c80000780c */ /* 0x000fe20000f24270 */
[----:B------:R-:W-:Y:S01]  /*113a0*/  @P2 IMAD.MOV.U32 R8, RZ, RZ, R4 ;  /* 0x000000ffff082224 */ /* 0x000fe200078e0004 */
[----:B------:R-:W-:Y:S01]  /*113b0*/  BSSY B0, `(.L_x_521) ;  /* 0x0000007000007945 */ /* 0x000fe20003800000 */
[----:B------:R-:W-:-:S04]  /*113c0*/  FMUL R2, R2, UR16 ;  /* 0x0000001002027c20 */ /* 0x000fc80008400000 */
[----:B------:R-:W-:-:S05]  /*113d0*/  FFMA R2, R85, UR14, R2 ;  /* 0x0000000e55027c23 */ /* 0x000fca0008000002 */
[----:B------:R-:W-:-:S05]  /*113e0*/  F2FP.BF16.F32.PACK_AB R2, RZ, R2 ;  /* 0x00000002ff02723e */ /* 0x000fca00000010ff */
[----:B------:R0:W-:Y:S01]  /*113f0*/  @P2 STG.E.U16 desc[UR12][R8.64+0xf2], R2 ;  /* 0x0000f20208002986 */ /* 0x0001e2000c10150c */
[----:B------:R-:W-:Y:S05]  /*11400*/  @!P1 BRA `(.L_x_522) ;  /* 0x0000000000049947 */ /* 0x000fea0003800000 */
[----:B------:R0:W5:Y:S02]  /*11410*/  LDG.E.LTC128B.U16 R21, desc[UR12][R216.64+0xf0] ;  /* 0x0000f00cd8157981 */ /* 0x000164000c1e1520 */
.L_x_522:
[----:B------:R-:W-:Y:S05]  /*11420*/  BSYNC B0 ;  /* 0x0000000000007941 */ /* 0x000fea0003800000 */
.L_x_521:
        /* <DEDUP_REMOVED lines=12> */
.L_x_524:
[----:B------:R-:W-:Y:S05]  /*114f0*/  BSYNC B0 ;  /* 0x0000000000007941 */ /* 0x000fea0003800000 */
.L_x_523:
[----:B-----5:R-:W-:Y:S02]  /*11500*/  IMAD.U32 R21, R21, 0x10000, RZ ;  /* 0x0001000015157824 */ /* 0x020fe400078e00ff */
[----:B------:R-:W-:Y:S02]  /*11510*/  VIADD R4, R4, UR20 ;  /* 0x0000001404047c36 */ /* 0x000fe40008000000 */
[----:B0-----:R-:W-:-:S04]  /*11520*/  FMUL R0, R21, UR16 ;  /* 0x0000001015007c20 */ /* 0x001fc80008400000 */
[----:B------:R-:W-:Y:S01]  /*11530*/  FFMA R0, R87, UR14, R0 ;  /* 0x0000000e57007c23 */ /* 0x000fe20008000000 */
[----:B------:R-:W-:Y:S06]  /*11540*/  @!P0 EXIT ;  /* 0x000000000000894d */ /* 0x000fec0003800000 */
[----:B------:R-:W-:Y:S01]  /*11550*/  F2FP.BF16.F32.PACK_AB R0, RZ, R0 ;  /* 0x00000000ff00723e */ /* 0x000fe200000010ff */
[----:B------:R-:W-:-:S05]  /*11560*/  IMAD.MOV.U32 R5, RZ, RZ, R7 ;  /* 0x000000ffff057224 */ /* 0x000fca00078e0007 */
[----:B------:R-:W-:Y:S01]  /*11570*/  STG.E.U16 desc[UR12][R4.64+0xf2], R0 ;  /* 0x0000f20004007986 */ /* 0x000fe2000c10150c */
[----:B------:R-:W-:Y:S05]  /*11580*/  EXIT ;  /* 0x000000000000794d */ /* 0x000fea0003800000 */
.L_x_22:
[----:B------:R-:W2:Y:S01]  /*11590*/  LDL.LU R8, [R1+0xc] ;  /* 0x00000c0001087983 */ /* 0x000ea20000300800 */
[----:B------:R-:W-:-:S03]  /*115a0*/  ULDC.64 UR4, c[0x0][0x650] ;  /* 0x0001940000047ab9 */ /* 0x000fc60000000a00 */
[----:B------:R-:W3:Y:S04]  /*115b0*/  LDL.LU R9, [R1+0x18] ;  /* 0x0000180001097983 */ /* 0x000ee80000300800 */
[----:B------:R-:W4:Y:S04]  /*115c0*/  LDL.LU R11, [R1+0x20] ;  /* 0x00002000010b7983 */ /* 0x000f280000300800 */
[----:B------:R-:W5:Y:S04]  /*115d0*/  LDL.LU R12, [R1+0x38] ;  /* 0x00003800010c7983 */ /* 0x000f680000300800 */
        /* <DEDUP_REMOVED lines=36> */
[----:B------:R-:W5:Y:S01]  /*11820*/  LDL.LU R216, [R1+0xdc] ;  /* 0x0000dc0001d87983 */ /* 0x000f620000300800 */
[----:B------:R-:W-:-:S03]  /*11830*/  LEA R4, P1, R6, UR4, 0x1 ;  /* 0x0000000406047c11 */ /* 0x000fc6000f8208ff */
[----:B------:R-:W5:Y:S04]  /*11840*/  LDL.LU R23, [R1+0xe0] ;  /* 0x0000e00001177983 */ /* 0x000f680000300800 */
[----:B------:R-:W5:Y:S04]  /*11850*/  LDL.LU R22, [R1+0xe4] ;  /* 0x0000e40001167983 */ /* 0x000f680000300800 */
[----:B------:R-:W5:Y:S04]  /*11860*/  LDL.LU R21, [R1+0xe8] ;  /* 0x0000e80001157983 */ /* 0x000f680000300800 */
[----:B------:R-:W5:Y:S01]  /*11870*/  LDL.LU R20, [R1+0xec] ;  /* 0x0000ec0001147983 */ /* 0x000f620000300800 */
[----:B------:R-:W-:-:S03]  /*11880*/  LEA.HI.X R5, R6, UR5, R2, 0x1, P1 ;  /* 0x0000000506057c11 */ /* 0x000fc600088f0c02 */
[----:B------:R-:W5:Y:S04]  /*11890*/  LDL.LU R19, [R1+0xf0] ;  /* 0x0000f00001137983 */ /* 0x000f680000300800 */
[----:B------:R-:W5:Y:S04]  /*118a0*/  LDL.LU R18, [R1+0xf4] ;  /* 0x0000f40001127983 */ /* 0x000f680000300800 */
[----:B------:R-:W5:Y:S04]  /*118b0*/  LDL.LU R17, [R1+0xf8] ;  /* 0x0000f80001117983 */ /* 0x000f680000300800 */
[----:B------:R-:W5:Y:S04]  /*118c0*/  LDL.LU R16, [R1+0xfc] ;  /* 0x0000fc0001107983 */ /* 0x000f680000300800 */
[----:B------:R-:W3:Y:S04]  /*118d0*/  LDL.LU R2, [R1+0x4] ;  /* 0x0000040001027983 */ /* 0x000ee80000300800 */
[----:B------:R-:W4:Y:S04]  /*118e0*/  LDL.LU R6, [R1] ;  /* 0x0000000001067983 */ /* 0x000f280000300800 */
[----:B------:R-:W5:Y:S01]  /*118f0*/  LDL.LU R7, [R1+0x8] ;  /* 0x0000080001077983 */ /* 0x000f620000300800 */
[----:B------:R-:W-:Y:S01]  /*11900*/  ISETP.GT.AND P2, PT, R3, 0x1, PT ;  /* 0x000000010300780c */ /* 0x000fe20003f44270 */
[----:B------:R-:W-:-:S02]  /*11910*/  USHF.L.U32 UR5, UR10, 0x4, URZ ;  /* 0x000000040a057899 */ /* 0x000fc4000800063f */
[----:B------:R-:W-:Y:S01]  /*11920*/  USHF.L.U64.HI UR4, UR10, 0x4, UR11 ;  /* 0x000000040a047899 */ /* 0x000fe2000801020b */
[----:B------:R-:W-:Y:S01]  /*11930*/  ISETP.GT.AND P1, PT, R0, RZ, P2 ;  /* 0x000000ff0000720c */ /* 0x000fe20001724270 */
[----:B--2---:R-:W-:-:S05]  /*11940*/  FMUL R8, R8, UR14 ;  /* 0x0000000e08087c20 */ /* 0x004fca0008400000 */
[----:B------:R-:W-:Y:S01]  /*11950*/  F2FP.BF16.F32.PACK_AB R8, RZ, R8 ;  /* 0x00000008ff08723e */ /* 0x000fe200000010ff */
[----:B---3--:R-:W-:Y:S01]  /*11960*/  FMUL R2, R2, UR14 ;  /* 0x0000000e02027c20 */ /* 0x008fe20008400000 */
[----:B----4-:R-:W-:-:S04]  /*11970*/  FMUL R6, R6, UR14 ;  /* 0x0000000e06067c20 */ /* 0x010fc80008400000 */
[----:B------:R-:W-:Y:S01]  /*11980*/  F2FP.BF16.F32.PACK_AB R2, RZ, R2 ;  /* 0x00000002ff02723e */ /* 0x000fe200000010ff */
[----:B-----5:R-:W-:Y:S01]  /*11990*/  FMUL R7, R7, UR14 ;  /* 0x0000000e07077c20 */ /* 0x020fe20008400000 */
[----:B------:R-:W-:-:S03]  /*119a0*/  F2FP.BF16.F32.PACK_AB R6, RZ, R6 ;  /* 0x00000006ff06723e */ /* 0x000fc600000010ff */
[----:B------:R1:W-:Y:S01]  /*119b0*/  @P1 STG.E.U16 desc[UR12][R4.64+0x2], R2 ;  /* 0x0000020204001986 */ /* 0x0003e2000c10150c */
[----:B------:R-:W-:Y:S02]  /*119c0*/  ISETP.GT.AND P1, PT, R0, 0x8, P5 ;  /* 0x000000080000780c */ /* 0x000fe40002f24270 */
[----:B------:R-:W-:Y:S01]  /*119d0*/  F2FP.BF16.F32.PACK_AB R7, RZ, R7 ;  /* 0x00000007ff07723e */ /* 0x000fe200000010ff */
[----:B------:R2:W-:Y:S03]  /*119e0*/  @P0 STG.E.U16 desc[UR12][R4.64], R6 ;  /* 0x0000000604000986 */ /* 0x0005e6000c10150c */
[----:B-1----:R-:W-:Y:S02]  /*119f0*/  PRMT R2, R7, 0x7610, R2 ;  /* 0x0000761007027816 */ /* 0x002fe40000000002 */
[----:B--2---:R-:W-:-:S04]  /*11a00*/  IADD3 R6, P0, R4, UR5, RZ ;  /* 0x0000000504067c10 */ /* 0x004fc8000ff1e0ff */
[----:B------:R-:W-:-:S05]  /*11a10*/  IADD3.X R7, R5, UR4, RZ, P0, !PT ;  /* 0x0000000405077c10 */ /* 0x000fca00087fe4ff */
[----:B------:R1:W-:Y:S04]  /*11a20*/  @P1 STG.E.U16 desc[UR12][R6.64], R2 ;  /* 0x0000000206001986 */ /* 0x0003e8000c10150c */
[----:B-1----:R-:W2:Y:S01]  /*11a30*/  LDL.LU R2, [R1+0x10] ;  /* 0x0000100001027983 */ /* 0x002ea20000300800 */
[----:B------:R-:W-:Y:S01]  /*11a40*/  ISETP.GT.AND P0, PT, R0, 0x8, P2 ;  /* 0x000000080000780c */ /* 0x000fe20001704270 */
[----:B------:R-:W-:-:S12]  /*11a50*/  FMUL R9, R9, UR14 ;  /* 0x0000000e09097c20 */ /* 0x000fd80008400000 */
[----:B------:R1:W-:Y:S04]  /*11a60*/  @P0 STG.E.U16 desc[UR12][R6.64+0x2], R8 ;  /* 0x0000020806000986 */ /* 0x0003e8000c10150c */
[----:B-1----:R-:W3:Y:S01]  /*11a70*/  LDL.LU R8, [R1+0x14] ;  /* 0x0000140001087983 */ /* 0x002ee20000300800 */
[C---:B------:R-:W-:Y:S02]  /*11a80*/  ISETP.GT.AND P2, PT, R3.reuse, 0x8, PT ;  /* 0x000000080300780c */ /* 0x040fe40003f44270 */
[----:B------:R-:W-:Y:S02]  /*11a90*/  ISETP.GT.AND P3, PT, R3, 0x9, PT ;  /* 0x000000090300780c */ /* 0x000fe40003f64270 */
[C---:B------:R-:W-:Y:S02]  /*11aa0*/  ISETP.GT.AND P0, PT, R0.reuse, RZ, P2 ;  /* 0x000000ff0000720c */ /* 0x040fe40001704270 */
[----:B------:R-:W-:-:S02]  /*11ab0*/  ISETP.GT.AND P1, PT, R0, RZ, P3 ;  /* 0x000000ff0000720c */ /* 0x000fc40001f24270 */
[----:B------:R-:W-:Y:S01]  /*11ac0*/  ISETP.GT.AND P2, PT, R0, 0x8, P2 ;  /* 0x000000080000780c */ /* 0x000fe20001744270 */
[----:B--2---:R-:W-:-:S05]  /*11ad0*/  FMUL R2, R2, UR14 ;  /* 0x0000000e02027c20 */ /* 0x004fca0008400000 */
[----:B------:R-:W-:-:S04]  /*11ae0*/  F2FP.BF16.F32.PACK_AB R2, RZ, R2 ;  /* 0x00000002ff02723e */ /* 0x000fc800000010ff */
[----:B------:R-:W-:Y:S02]  /*11af0*/  PRMT R10, R2, 0x7610, R10 ;  /* 0x00007610020a7816 */ /* 0x000fe4000000000a */
[----:B------:R-:W-:Y:S02]  /*11b00*/  F2FP.BF16.F32.PACK_AB R2, RZ, R9 ;  /* 0x00000009ff02723e */ /* 0x000fe400000010ff */
[----:B------:R-:W2:Y:S04]  /*11b10*/  LDL.LU R9, [R1+0x1c] ;  /* 0x00001c0001097983 */ /* 0x000ea80000300800 */
[----:B------:R1:W-:Y:S01]  /*11b20*/  @P0 STG.E.U16 desc[UR12][R4.64+0x10], R10 ;  /* 0x0000100a04000986 */ /* 0x0003e2000c10150c */
[----:B---3--:R-:W-:Y:S01]  /*11b30*/  FMUL R8, R8, UR14 ;  /* 0x0000000e08087c20 */ /* 0x008fe20008400000 */
[----:B------:R-:W-:-:S04]  /*11b40*/  ISETP.GT.AND P0, PT, R0, 0x8, P3 ;  /* 0x000000080000780c */ /* 0x000fc80001f04270 */
[----:B------:R-:W-:-:S05]  /*11b50*/  F2FP.BF16.F32.PACK_AB R8, RZ, R8 ;  /* 0x00000008ff08723e */ /* 0x000fca00000010ff */
[----:B------:R3:W-:Y:S04]  /*11b60*/  @P1 STG.E.U16 desc[UR12][R4.64+0x12], R8 ;  /* 0x0000120804001986 */ /* 0x0007e8000c10150c */
[----:B------:R2:W-:Y:S01]  /*11b70*/  @P2 STG.E.U16 desc[UR12][R6.64+0x10], R2 ;  /* 0x0000100206002986 */ /* 0x0005e2000c10150c */
[----:B------:R-:W-:Y:S01]  /*11b80*/  ISETP.GT.AND P3, PT, R3, 0x10, PT ;  /* 0x000000100300780c */ /* 0x000fe20003f64270 */
[----:B------:R-:W-:Y:S01]  /*11b90*/  USHF.L.U32 UR7, UR10, 0x7, URZ ;  /* 0x000000070a077899 */ /* 0x000fe2000800063f */
[----:B-1----:R-:W-:Y:S01]  /*11ba0*/  IMAD.U32 R10, RZ, RZ, UR5 ;  /* 0x00000005ff0a7e24 */ /* 0x002fe2000f8e00ff */
[----:B------:R-:W-:Y:S02]  /*11bb0*/  USHF.L.U32 UR9, UR10, 0x8, URZ ;  /* 0x000000080a097899 */ /* 0x000fe4000800063f */
[----:B------:R-:W-:-:S02]  /*11bc0*/  USHF.L.U64.HI UR6, UR10, 0x7, UR11 ;  /* 0x000000070a067899 */ /* 0x000fc4000801020b */
[----:B------:R-:W-:Y:S02]  /*11bd0*/  USHF.L.U64.HI UR8, UR10, 0x8, UR11 ;  /* 0x000000080a087899 */ /* 0x000fe4000801020b */
[----:B---3--:R-:W-:Y:S02]  /*11be0*/  IMAD.U32 R8, RZ, RZ, UR9 ;  /* 0x00000009ff087e24 */ /* 0x008fe4000f8e00ff */
[----:B--2---:R-:W-:-:S05]  /*11bf0*/  FMUL R2, R9, UR14 ;  /* 0x0000000e09027c20 */ /* 0x004fca0008400000 */
[----:B------:R-:W-:-:S05]  /*11c00*/  F2FP.BF16.F32.PACK_AB R2, RZ, R2 ;  /* 0x00000002ff02723e */ /* 0x000fca00000010ff */
[----:B------:R1:W-:Y:S01]  /*11c10*/  @P0 STG.E.U16 desc[UR12][R6.64+0x12], R2 ;  /* 0x0000120206000986 */ /* 0x0003e2000c10150c */
[----:B------:R-:W-:Y:S01]  /*11c20*/  ISETP.GT.AND P0, PT, R0, RZ, P3 ;  /* 0x000000ff0000720c */ /* 0x000fe20001f04270 */
[----:B-1----:R-:W-:-:S05]  /*11c30*/  FMUL R2, R11, UR14 ;  /* 0x0000000e0b027c20 */ /* 0x002fca0008400000 */
[----:B------:R-:W-:-:S07]  /*11c40*/  F2FP.BF16.F32.PACK_AB R2, RZ, R2 ;  /* 0x00000002ff02723e */ /* 0x000fce00000010ff */
[----:B------:R1:W-:Y:S01]  /*11c50*/  @P0 STG.E.U16 desc[UR12][R4.64+0x20], R2 ;  /* 0x0000200204000986 */ /* 0x0003e2000c10150c */
[----:B------:R-:W-:Y:S01]  /*11c60*/  IADD3 R10, P0, P1, R10, UR7, R4 ;  /* 0x000000070a0a7c10 */ /* 0x000fe2000f91e004 */
[----:B-1----:R-:W-:-:S05]  /*11c70*/  IMAD.U32 R2, RZ, RZ, UR4 ;  /* 0x00000004ff027e24 */ /* 0x002fca000f8e00ff */
[----:B------:R-:W-:Y:S01]  /*11c80*/  IADD3.X R11, R2, UR6, R5, P0, P1 ;  /* 0x00000006020b7c10 */ /* 0x000fe200087e2405 */
[----:B------:R-:W-:Y:S01]  /*11c90*/  IMAD.U32 R2, RZ, RZ, UR8 ;  /* 0x00000008ff027e24 */ /* 0x000fe2000f8e00ff */
[----:B------:R-:W-:-:S04]  /*11ca0*/  IADD3 R8, P0, P1, R4, UR5, R8 ;  /* 0x0000000504087c10 */ /* 0x000fc8000f91e008 */
[----:B------:R-:W-:Y:S02]  /*11cb0*/  IADD3.X R9, R5, UR4, R2, P0, P1 ;  /* 0x0000000405097c10 */ /* 0x000fe400087e2402 */
[----:B------:R-:W2:Y:S01]  /*11cc0*/  LDL.LU R2, [R1+0x24] ;  /* 0x0000240001027983 */ /* 0x000ea20000300800 */
[----:B------:R-:W-:-:S04]  /*11cd0*/  ISETP.GT.AND P2, PT, R3, 0x11, PT ;  /* 0x000000110300780c */ /* 0x000fc80003f44270 */
[----:B------:R-:W-:Y:S01]  /*11ce0*/  ISETP.GT.AND P0, PT, R0, RZ, P2 ;  /* 0x000000ff0000720c */ /* 0x000fe20001704270 */
[----:B--2---:R-:W-:-:S05]  /*11cf0*/  FMUL R2, R2, UR14 ;  /* 0x0000000e02027c20 */ /* 0x004fca0008400000 */
[----:B------:R-:W-:-:S07]  /*11d00*/  F2FP.BF16.F32.PACK_AB R2, RZ, R2 ;  /* 0x00000002ff02723e */ /* 0x000fce00000010ff */
[----:B------:R1:W-:Y:S04]  /*11d10*/  @P0 STG.E.U16 desc[UR12][R4.64+0x22], R2 ;  /* 0x0000220204000986 */ /* 0x0003e8000c10150c */
[----:B-1----:R-:W2:Y:S01]  /*11d20*/  LDL.LU R2, [R1+0x28] ;  /* 0x0000280001027983 */ /* 0x002ea20000300800 */
[----:B------:R-:W-:Y:S01]  /*11d30*/  ISETP.GT.AND P0, PT, R0, 0x8, P3 ;  /* 0x000000080000780c */ /* 0x000fe20001f04270 */
        /* <DEDUP_REMOVED lines=9> */
[----:B------:R-:W-:-:S04]  /*11dd0*/  ISETP.GT.AND P2, PT, R3, 0x18, PT ;  /* 0x000000180300780c */ /* 0x000fc80003f44270 */
[----:B------:R-:W-:Y:S01]  /*11de0*/  ISETP.GT.AND P0, PT, R0, RZ, P2 ;  /* 0x000000ff0000720c */ /* 0x000fe20001704270 */
[----:B--2---:R-:W-:-:S05]  /*11df0*/  FMUL R2, R2, UR14 ;  /* 0x0000000e02027c20 */ /* 0x004fca0008400000 */
[----:B------:R-:W-:-:S07]  /*11e00*/  F2FP.BF16.F32.PACK_AB R2, RZ, R2 ;  /* 0x00000002ff02723e */ /* 0x000fce00000010ff */
[----:B------:R1:W-:Y:S04]  /*11e10*/  @P0 STG.E.U16 desc[UR12][R4.64+0x30], R2 ;  /* 0x0000300204000986 */ /* 0x0003e8000c10150c */
[----:B-1----:R-:W2:Y:S01]  /*11e20*/  LDL.LU R2, [R1+0x34] ;  /* 0x0000340001027983 */ /* 0x002ea20000300800 */
[----:B------:R-:W-:-:S04]  /*11e30*/  ISETP.GT.AND P1, PT, R3, 0x19, PT ;  /* 0x000000190300780c */ /* 0x000fc80003f24270 */
[----:B------:R-:W-:Y:S01]  /*11e40*/  ISETP.GT.AND P0, PT, R0, RZ, P1 ;  /* 0x000000ff0000720c */ /* 0x000fe20000f04270 */
[----:B------:R-:W-:Y:S01]  /*11e50*/  FMUL R12, R12, UR14 ;  /* 0x0000000e0c0c7c20 */ /* 0x000fe20008400000 */
[----:B--2---:R-:W-:-:S05]  /*11e60*/  FMUL R2, R2, UR14 ;  /* 0x0000000e02027c20 */ /* 0x004fca0008400000 */
[----:B------:R-:W-:-:S06]  /*11e70*/  F2FP.BF16.F32.PACK_AB R2, RZ, R2 ;  /* 0x00000002ff02723e */ /* 0x000fcc00000010ff */
[----:B------:R1:W-:Y:S02]  /*11e80*/  @P0 STG.E.U16 desc[UR12][R4.64+0x32], R2 ;  /* 0x0000320204000986 */ /* 0x0003e4000c10150c */
[----:B-1----:R-:W-:Y:S02]  /*11e90*/  F2FP.BF16.F32.PACK_AB R2, RZ, R12 ;  /* 0x0000000cff02723e */ /* 0x002fe400000010ff */
[----:B------:R-:W2:Y:S01]  /*11ea0*/  LDL.LU R12, [R1+0x3c] ;  /* 0x00003c00010c7983 */ /* 0x000ea20000300800 */
[----:B------:R-:W-:-:S13]  /*11eb0*/  ISETP.GT.AND P0, PT, R0, 0x8, P2 ;  /* 0x000000080000780c */ /* 0x000fda0001704270 */
[----:B------:R1:W-:Y:S01]  /*11ec0*/  @P0 STG.E.U16 desc[UR12][R6.64+0x30], R2 ;  /* 0x0000300206000986 */ /* 0x0003e2000c10150c */
[----:B--2---:R-:W-:-:S05]  /*11ed0*/  FMUL R12, R12, UR14 ;  /* 0x0000000e0c0c7c20 */ /* 0x004fca0008400000 */
[----:B------:R-:W-:-:S04]  /*11ee0*/  F2FP.BF16.F32.PACK_AB R12, RZ, R12 ;  /* 0x0000000cff0c723e */ /* 0x000fc800000010ff */
[----:B-1----:R-:W-:Y:S02]  /*11ef0*/  PRMT R2, R12, 0x7610, R2 ;  /* 0x000076100c027816 */ /* 0x002fe40000000002 */
[----:B------:R-:W2:Y:S01]  /*11f00*/  LDL.LU R12, [R1+0x40] ;  /* 0x00004000010c7983 */ /* 0x000ea20000300800 */
[----:B------:R-:W-:-:S13]  /*11f10*/  ISETP.GT.AND P0, PT, R0, 0x8, P1 ;  /* 0x000000080000780c */ /* 0x000fda0000f04270 */
[----:B------:R1:W-:Y:S04]  /*11f20*/  @P0 STG.E.U16 desc[UR12][R6.64+0x32], R2 ;  /* 0x0000320206000986 */ /* 0x0003e8000c10150c */
[----:B-1----:R-:W3:Y:S01]  /*11f30*/  LDL.LU R2, [R1+0x48] ;  /* 0x0000480001027983 */ /* 0x002ee20000300800 */
[----:B--2---:R-:W-:-:S05]  /*11f40*/  FMUL R12, R12, UR14 ;  /* 0x0000000e0c0c7c20 */ /* 0x004fca0008400000 */
[----:B------:R-:W-:-:S04]  /*11f50*/  F2FP.BF16.F32.PACK_AB R12, RZ, R12 ;  /* 0x0000000cff0c723e */ /* 0x000fc800000010ff */
[----:B------:R-:W-:Y:S02]  /*11f60*/  PRMT R13, R12, 0x7610, R13 ;  /* 0x000076100c0d7816 */ /* 0x000fe4000000000d */
[----:B------:R-:W2:Y:S01]  /*11f70*/  LDL.LU R12, [R1+0x44] ;  /* 0x00004400010c7983 */ /* 0x000ea20000300800 */
[----:B------:R-:W-:-:S04]  /*11f80*/  ISETP.GT.AND P2, PT, R3, 0x20, PT ;  /* 0x000000200300780c */ /* 0x000fc80003f44270 */
[----:B------:R-:W-:Y:S02]  /*11f90*/  ISETP.GT.AND P0, PT, R0, RZ, P2 ;  /* 0x000000ff0000720c */ /* 0x000fe40001704270 */
[----:B------:R-:W-:-:S11]  /*11fa0*/  ISETP.GT.AND P1, PT, R3, 0x21, PT ;  /* 0x000000210300780c */ /* 0x000fd60003f24270 */
[----:B------:R1:W-:Y:S01]  /*11fb0*/  @P0 STG.E.U16 desc[UR12][R4.64+0x40], R13 ;  /* 0x0000400d04000986 */ /* 0x0003e2000c10150c */
[----:B------:R-:W-:Y:S01]  /*11fc0*/  ISETP.GT.AND P0, PT, R0, RZ, P1 ;  /* 0x000000ff0000720c */ /* 0x000fe20000f04270 */
[----:B---3--:R-:W-:-:S05]  /*11fd0*/  FMUL R2, R2, UR14 ;  /* 0x0000000e02027c20 */ /* 0x008fca0008400000 */
[----:B------:R-:W-:-:S04]  /*11fe0*/  F2FP.BF16.F32.PACK_AB R2, RZ, R2 ;  /* 0x00000002ff02723e */ /* 0x000fc800000010ff */
[----:B------:R-:W-:Y:S01]  /*11ff0*/  PRMT R14, R2, 0x7610, R14 ;  /* 0x00007610020e7816 */ /* 0x000fe2000000000e */
[----:B------:R-:W-:-:S05]  /*12000*/  FMUL R2, R252, UR14 ;  /* 0x0000000efc027c20 */ /* 0x000fca0008400000 */
[----:B------:R-:W-:-:S04]  /*12010*/  F2FP.BF16.F32.PACK_AB R2, RZ, R2 ;  /* 0x00000002ff02723e */ /* 0x000fc800000010ff */
[----:B-1----:R-:W-:Y:S01]  /*12020*/  PRMT R13, R2, 0x7610, R13 ;  /* 0x00007610020d7816 */ /* 0x002fe2000000000d */
[----:B------:R-:W-:-:S05]  /*12030*/  FMUL R2, R251, UR14 ;  /* 0x0000000efb027c20 */ /* 0x000fca0008400000 */
[----:B------:R-:W-:Y:S01]  /*12040*/  F2FP.BF16.F32.PACK_AB R2, RZ, R2 ;  /* 0x00000002ff02723e */ /* 0x000fe200000010ff */
[----:B--2---:R-:W-:-:S05]  /*12050*/  FMUL R12, R12, UR14 ;  /* 0x0000000e0c0c7c20 */ /* 0x004fca0008400000 */
[----:B------:R-:W-:-:S05]  /*12060*/  F2FP.BF16.F32.PACK_AB R12, RZ, R12 ;  /* 0x0000000cff0c723e */ /* 0x000fca00000010ff */
[----:B------:R1:W-:Y:S01]  /*12070*/  @P0 STG.E.U16 desc[UR12][R4.64+0x42], R12 ;  /* 0x0000420c04000986 */ /* 0x0003e2000c10150c */
[----:B------:R-:W-:Y:S02]  /*12080*/  ISETP.GT.AND P0, PT, R0, 0x8, P2 ;  /* 0x000000080000780c */ /* 0x000fe40001704270 */
[----:B------:R-:W-:-:S11]  /*12090*/  ISETP.GT.AND P2, PT, R3, 0x28, PT ;  /* 0x000000280300780c */ /* 0x000fd60003f44270 */
[----:B------:R2:W-:Y:S01]  /*120a0*/  @P0 STG.E.U16 desc[UR12][R6.64+0x40], R14 ;  /* 0x0000400e06000986 */ /* 0x0005e2000c10150c */
[----:B------:R-:W-:Y:S02]  /*120b0*/  ISETP.GT.AND P0, PT, R0, 0x8, P1 ;  /* 0x000000080000780c */ /* 0x000fe40000f04270 */
[----:B-1----:R-:W-:-:S11]  /*120c0*/  PRMT R12, R2, 0x7610, R12 ;  /* 0x00007610020c7816 */ /* 0x002fd6000000000c */
[----:B------:R1:W-:Y:S01]  /*120d0*/  @P0 STG.E.U16 desc[UR12][R6.64+0x42], R13 ;  /* 0x0000420d06000986 */ /* 0x0003e2000c10150c */
[----:B------:R-:W-:Y:S02]  /*120e0*/  ISETP.GT.AND P0, PT, R0, RZ, P2 ;  /* 0x000000ff0000720c */ /* 0x000fe40001704270 */
[----:B------:R-:W-:Y:S01]  /*120f0*/  ISETP.GT.AND P1, PT, R3, 0x29, PT ;  /* 0x000000290300780c */ /* 0x000fe20003f24270 */
[----:B------:R-:W-:-:S05]  /*12100*/  FMUL R2, R250, UR14 ;  /* 0x0000000efa027c20 */ /* 0x000fca0008400000 */
[----:B------:R-:W-:-:S05]  /*12110*/  F2FP.BF16.F32.PACK_AB R2, RZ, R2 ;  /* 0x00000002ff02723e */ /* 0x000fca00000010ff */
[----:B------:R3:W-:Y:S01]  /*12120*/  @P0 STG.E.U16 desc[UR12][R4.64+0x50], R12 ;  /* 0x0000500c04000986 */ /* 0x0007e2000c10150c */
[----:B------:R-:W-:Y:S02]  /*12130*/  ISETP.GT.AND P0, PT, R0, RZ, P1 ;  /* 0x000000ff0000720c */ /* 0x000fe40000f04270 */
[----:B--2---:R-:W-:Y:S01]  /*12140*/  PRMT R14, R2, 0x7610, R14 ;  /* 0x00007610020e7816 */ /* 0x004fe2000000000e */
[----:B------:R-:W-:-:S05]  /*12150*/  FMUL R2, R249, UR14 ;  /* 0x0000000ef9027c20 */ /* 0x000fca0008400000 */
[----:B------:R-:W-:-:S05]  /*12160*/  F2FP.BF16.F32.PACK_AB R2, RZ, R2 ;  /* 0x00000002ff02723e */ /* 0x000fca00000010ff */
[----:B------:R2:W-:Y:S01]  /*12170*/  @P0 STG.E.U16 desc[UR12][R4.64+0x52], R14 ;  /* 0x0000520e04000986 */ /* 0x0005e2000c10150c */
[----:B------:R-:W-:Y:S02]  /*12180*/  ISETP.GT.AND P0, PT, R0, 0x8, P2 ;  /* 0x000000080000780c */ /* 0x000fe40001704270 */
[----:B-1----:R-:W-:Y:S01]  /*12190*/  PRMT R13, R2, 0x7610, R13 ;  /* 0x00007610020d7816 */ /* 0x002fe2000000000d */
[----:B------:R-:W-:-:S05]  /*121a0*/  FMUL R2, R248, UR14 ;  /* 0x0000000ef8027c20 */ /* 0x000fca0008400000 */
[----:B------:R-:W-:-:S05]  /*121b0*/  F2FP.BF16.F32.PACK_AB R2, RZ, R2 ;  /* 0x00000002ff02723e */ /* 0x000fca00000010ff */
[----:B------:R1:W-:Y:S01]  /*121c0*/  @P0 STG.E.U16 desc[UR12][R6.64+0x50], R13 ;  /* 0x0000500d06000986 */ /* 0x0003e2000c10150c */
[----:B------:R-:W-:Y:S02]  /*121d0*/  ISETP.GT.AND P0, PT, R0, 0x8, P1 ;  /* 0x000000080000780c */ /* 0x000fe40000f04270 */
[----:B---3--:R-:W-:Y:S02]  /*121e0*/  PRMT R12, R2, 0x7610, R12 ;  /* 0x00007610020c7816 */ /* 0x008fe4000000000c */
[----:B------:R-:W-:Y:S01]  /*121f0*/  ISETP.GT.AND P2, PT, R3, 0x30, PT ;  /* 0x000000300300780c */ /* 0x000fe20003f44270 */
[----:B------:R-:W-:-:S08]  /*12200*/  FMUL R2, R247, UR14 ;  /* 0x0000000ef7027c20 */ /* 0x000fd00008400000 */
[----:B------:R3:W-:Y:S01]  /*12210*/  @P0 STG.E.U16 desc[UR12][R6.64+0x52], R12 ;  /* 0x0000520c06000986 */ /* 0x0007e2000c10150c */
[----:B------:R-:W-:Y:S02]  /*12220*/  ISETP.GT.AND P0, PT, R0, RZ, P2 ;  /* 0x000000ff0000720c */ /* 0x000fe40001704270 */
[----:B------:R-:W-:Y:S02]  /*12230*/  F2FP.BF16.F32.PACK_AB R2, RZ, R2 ;  /* 0x00000002ff02723e */ /* 0x000fe400000010ff */
[----:B------:R-:W-:Y:S02]  /*12240*/  ISETP.GT.AND P1, PT, R3, 0x31, PT ;  /* 0x000000310300780c */ /* 0x000fe40003f24270 */
[----:B--2---:R-:W-:Y:S01]  /*12250*/  PRMT R14, R2, 0x7610, R14 ;  /* 0x00007610020e7816 */ /* 0x004fe2000000000e */
[----:B------:R-:W-:-:S06]  /*12260*/  FMUL R2, R246, UR14 ;  /* 0x0000000ef6027c20 */ /* 0x000fcc0008400000 */
[----:B------:R2:W-:Y:S01]  /*12270*/  @P0 STG.E.U16 desc[UR12][R4.64+0x60], R14 ;  /* 0x0000600e04000986 */ /* 0x0005e2000c10150c */
[----:B------:R-:W-:Y:S02]  /*12280*/  ISETP.GT.AND P0, PT, R0, RZ, P1 ;  /* 0x000000ff0000720c */ /* 0x000fe40000f04270 */
[----:B------:R-:W-:-:S04]  /*12290*/  F2FP.BF16.F32.PACK_AB R2, RZ, R2 ;  /* 0x00000002ff02723e */ /* 0x000fc800000010ff */
[----:B-1----:R-:W-:Y:S01]  /*122a0*/  PRMT R13, R2, 0x7610, R13 ;  /* 0x00007610020d7816 */ /* 0x002fe2000000000d */
[----:B------:R-:W-:-:S06]  /*122b0*/  FMUL R2, R245, UR14 ;  /* 0x0000000ef5027c20 */ /* 0x000fcc0008400000 */
[----:B------:R1:W-:Y:S01]  /*122c0*/  @P0 STG.E.U16 desc[UR12][R4.64+0x62], R13 ;  /* 0x0000620d04000986 */ /* 0x0003e2000c10150c */
[----:B------:R-:W-:Y:S02]  /*122d0*/  ISETP.GT.AND P0, PT, R0, 0x8, P2 ;  /* 0x000000080000780c */ /* 0x000fe40001704270 */
[----:B------:R-:W-:-:S04]  /*122e0*/  F2FP.BF16.F32.PACK_AB R2, RZ, R2 ;  /* 0x00000002ff02723e */ /* 0x000fc800000010ff */
[----:B---3--:R-:W-:Y:S01]  /*122f0*/  PRMT R12, R2, 0x7610, R12 ;  /* 0x00007610020c7816 */ /* 0x008fe2000000000c */
[----:B------:R-:W-:-:S06]  /*12300*/  FMUL R2, R244, UR14 ;  /* 0x0000000ef4027c20 */ /* 0x000fcc0008400000 */
[----:B------:R3:W-:Y:S01]  /*12310*/  @P0 STG.E.U16 desc[UR12][R6.64+0x60], R12 ;  /* 0x0000600c06000986 */ /* 0x0007e2000c10150c */
[----:B------:R-:W-:Y:S02]  /*12320*/  ISETP.GT.AND P0, PT, R0, 0x8, P1 ;  /* 0x000000080000780c */ /* 0x000fe40000f04270 */
[----:B------:R-:W-:Y:S02]  /*12330*/  F2FP.BF16.F32.PACK_AB R2, RZ, R2 ;  /* 0x00000002ff02723e */ /* 0x000fe400000010ff */
[----:B------:R-:W-:Y:S02]  /*12340*/  ISETP.GT.AND P2, PT, R3, 0x38, PT ;  /* 0x000000380300780c */ /* 0x000fe40003f44270 */
[----:B--2---:R-:W-:Y:S01]  /*12350*/  PRMT R14, R2, 0x7610, R14 ;  /* 0x00007610020e7816 */ /* 0x004fe2000000000e */
[----:B------:R-:W-:-:S06]  /*12360*/  FMUL R2, R243, UR14 ;  /* 0x0000000ef3027c20 */ /* 0x000fcc0008400000 */
[----:B------:R2:W-:Y:S01]  /*12370*/  @P0 STG.E.U16 desc[UR12][R6.64+0x62], R14 ;  /* 0x0000620e06000986 */ /* 0x0005e2000c10150c */
[----:B------:R-:W-:Y:S02]  /*12380*/  ISETP.GT.AND P0, PT, R0, RZ, P2 ;  /* 0x000000ff0000720c */ /* 0x000fe40001704270 */
[----:B------:R-:W-:Y:S02]  /*12390*/  F2FP.BF16.F32.PACK_AB R2, RZ, R2 ;  /* 0x00000002ff02723e */ /* 0x000fe400000010ff */
[----:B------:R-:W-:Y:S02]  /*123a0*/  ISETP.GT.AND P1, PT, R3, 0x39, PT ;  /* 0x000000390300780c */ /* 0x000fe40003f24270 */
[----:B-1----:R-:W-:Y:S01]  /*123b0*/  PRMT R13, R2, 0x7610, R13 ;  /* 0x00007610020d7816 */ /* 0x002fe2000000000d */
[----:B------:R-:W-:-:S06]  /*123c0*/  FMUL R2, R242, UR14 ;  /* 0x0000000ef2027c20 */ /* 0x000fcc0008400000 */
[----:B------:R1:W-:Y:S01]  /*123d0*/  @P0 STG.E.U16 desc[UR12][R4.64+0x70], R13 ;  /* 0x0000700d04000986 */ /* 0x0003e2000c10150c */
[----:B------:R-:W-:Y:S02]  /*123e0*/  ISETP.GT.AND P0, PT, R0, RZ, P1 ;  /* 0x000000ff0000720c */ /* 0x000fe40000f04270 */
[----:B------:R-:W-:-:S04]  /*123f0*/  F2FP.BF16.F32.PACK_AB R2, RZ, R2 ;  /* 0x00000002ff02723e */ /* 0x000fc800000010ff */
[----:B---3--:R-:W-:Y:S01]  /*12400*/  PRMT R12, R2, 0x7610, R12 ;  /* 0x00007610020c7816 */ /* 0x008fe2000000000c */
[----:B------:R-:W-:-:S06]  /*12410*/  FMUL R2, R241, UR14 ;  /* 0x0000000ef1027c20 */ /* 0x000fcc0008400000 */
[----:B------:R3:W-:Y:S01]  /*12420*/  @P0 STG.E.U16 desc[UR12][R4.64+0x72], R12 ;  /* 0x0000720c04000986 */ /* 0x0007e2000c10150c */
[----:B------:R-:W-:Y:S02]  /*12430*/  ISETP.GT.AND P0, PT, R0, 0x8, P2 ;  /* 0x000000080000780c */ /* 0x000fe40001704270 */
[----:B------:R-:W-:-:S04]  /*12440*/  F2FP.BF16.F32.PACK_AB R2, RZ, R2 ;  /* 0x00000002ff02723e */ /* 0x000fc800000010ff */
[----:B--2---:R-:W-:Y:S01]  /*12450*/  PRMT R14, R2, 0x7610, R14 ;  /* 0x00007610020e7816 */ /* 0x004fe2000000000e */
[----:B------:R-:W-:-:S06]  /*12460*/  FMUL R2, R240, UR14 ;  /* 0x0000000ef0027c20 */ /* 0x000fcc0008400000 */
[----:B------:R2:W-:Y:S01]  /*12470*/  @P0 STG.E.U16 desc[UR12][R6.64+0x70], R14 ;  /* 0x0000700e06000986 */ /* 0x0005e2000c10150c */
[----:B------:R-:W-:Y:S02]  /*12480*/  ISETP.GT.AND P0, PT, R0, 0x8, P1 ;  /* 0x000000080000780c */ /* 0x000fe40000f04270 */
[----:B------:R-:W-:Y:S02]  /*12490*/  F2FP.BF16.F32.PACK_AB R2, RZ, R2 ;  /* 0x00000002ff02723e */ /* 0x000fe400000010ff */
[----:B------:R-:W-:Y:S02]  /*124a0*/  ISETP.GT.AND P2, PT, R3, 0x40, PT ;  /* 0x000000400300780c */ /* 0x000fe40003f44270 */
[----:B-1----:R-:W-:Y:S01]  /*124b0*/  PRMT R13, R2, 0x7610, R13 ;  /* 0x00007610020d7816 */ /* 0x002fe2000000000d */
[----:B------:R-:W-:-:S06]  /*124c0*/  FMUL R2, R239, UR14 ;  /* 0x0000000eef027c20 */ /* 0x000fcc0008400000 */
[----:B------:R1:W-:Y:S01]  /*124d0*/  @P0 STG.E.U16 desc[UR12][R6.64+0x72], R13 ;  /* 0x0000720d06000986 */ /* 0x0003e2000c10150c */
[----:B------:R-:W-:Y:S02]  /*124e0*/  ISETP.GT.AND P0, PT, R0, RZ, P2 ;  /* 0x000000ff0000720c */ /* 0x000fe40001704270 */
[----:B------:R-:W-:Y:S02]  /*124f0*/  F2FP.BF16.F32.PACK_AB R2, RZ, R2 ;  /* 0x00000002ff02723e */ /* 0x000fe400000010ff */
[----:B------:R-:W-:Y:S02]  /*12500*/  ISETP.GT.AND P1, PT, R3, 0x41, PT ;  /* 0x000000410300780c */ /* 0x000fe40003f24270 */
[----:B---3--:R-:W-:Y:S01]  /*12510*/  PRMT R12, R2, 0x7610, R12 ;  /* 0x00007610020c7816 */ /* 0x008fe2000000000c */
[----:B------:R-:W-:-:S06]  /*12520*/  FMUL R2, R238, UR14 ;  /* 0x0000000eee027c20 */ /* 0x000fcc0008400000 */
[----:B------:R3:W-:Y:S01]  /*12530*/  @P0 STG.E.U16 desc[UR12][R4.64+0x80], R12 ;  /* 0x0000800c04000986 */ /* 0x0007e2000c10150c */
[----:B------:R-:W-:Y:S02]  /*12540*/  ISETP.GT.AND P0, PT, R0, RZ, P1 ;  /* 0x000000ff0000720c */ /* 0x000fe40000f04270 */
[----:B------:R-:W-:-:S04]  /*12550*/  F2FP.BF16.F32.PACK_AB R2, RZ, R2 ;  /* 0x00000002ff02723e */ /* 0x000fc800000010ff */
[----:B--2---:R-:W-:Y:S01]  /*12560*/  PRMT R14, R2, 0x7610, R14 ;  /* 0x00007610020e7816 */ /* 0x004fe2000000000e */
[----:B------:R-:W-:-:S06]  /*12570*/  FMUL R2, R237, UR14 ;  /* 0x0000000eed027c20 */ /* 0x000fcc0008400000 */
[----:B------:R2:W-:Y:S01]  /*12580*/  @P0 STG.E.U16 desc[UR12][R4.64+0x82], R14 ;  /* 0x0000820e04000986 */ /* 0x0005e2000c10150c */
[----:B------:R-:W-:Y:S02]  /*12590*/  ISETP.GT.AND P0, PT, R0, 0x8, P2 ;  /* 0x000000080000780c */ /* 0x000fe40001704270 */
[----:B------:R-:W-:-:S04]  /*125a0*/  F2FP.BF16.F32.PACK_AB R2, RZ, R2 ;  /* 0x00000002ff02723e */ /* 0x000fc800000010ff */
[----:B-1----:R-:W-:Y:S01]  /*125b0*/  PRMT R13, R2, 0x7610, R13 ;  /* 0x00007610020d7816 */ /* 0x002fe2000000000d */
[----:B------:R-:W-:-:S06]  /*125c0*/  FMUL R2, R236, UR14 ;  /* 0x0000000eec027c20 */ /* 0x000fcc0008400000 */
[----:B------:R1:W-:Y:S01]  /*125d0*/  @P0 STG.E.U16 desc[UR12][R6.64+0x80], R13 ;  /* 0x0000800d06000986 */ /* 0x0003e2000c10150c */
[----:B------:R-:W-:Y:S02]  /*125e0*/  ISETP.GT.AND P0, PT, R0, 0x8, P1 ;  /* 0x000000080000780c */ /* 0x000fe40000f04270 */
[----:B------:R-:W-:Y:S02]  /*125f0*/  F2FP.BF16.F32.PACK_AB R2, RZ, R2 ;  /* 0x00000002ff02723e */ /* 0x000fe400000010ff */
[----:B------:R-:W-:Y:S02]  /*12600*/  ISETP.GT.AND P2, PT, R3, 0x48, PT ;  /* 0x000000480300780c */ /* 0x000fe40003f44270 */
[----:B---3--:R-:W-:Y:S01]  /*12610*/  PRMT R12, R2, 0x7610, R12 ;  /* 0x00007610020c7816 */ /* 0x008fe2000000000c */
[----:B------:R-:W-:-:S06]  /*12620*/  FMUL R2, R235, UR14 ;  /* 0x0000000eeb027c20 */ /* 0x000fcc0008400000 */
        /* <DEDUP_REMOVED lines=132> */
[----:B------:R-:W-:-:S04]  /*12e70*/  ISETP.GT.AND P0, PT, R3, 0x78, PT ;  /* 0x000000780300780c */ /* 0x000fc80003f04270 */
[----:B------:R-:W-:Y:S02]  /*12e80*/  ISETP.GT.AND P1, PT, R0, RZ, P0 ;  /* 0x000000ff0000720c */ /* 0x000fe40000724270 */
[----:B------:R-:W-:-:S04]  /*12e90*/  F2FP.BF16.F32.PACK_AB R2, RZ, R2 ;  /* 0x00000002ff02723e */ /* 0x000fc800000010ff */
[----:B--2---:R-:W-:Y:S01]  /*12ea0*/  PRMT R14, R2, 0x7610, R14 ;  /* 0x00007610020e7816 */ /* 0x004fe2000000000e */
[----:B------:R-:W-:-:S06]  /*12eb0*/  FMUL R2, R18, UR14 ;  /* 0x0000000e12027c20 */ /* 0x000fcc0008400000 */
[----:B------:R-:W-:Y:S01]  /*12ec0*/  @P1 STG.E.U16 desc[UR12][R4.64+0xf0], R14 ;  /* 0x0000f00e04001986 */ /* 0x000fe2000c10150c */
[----:B------:R-:W-:-:S04]  /*12ed0*/  ISETP.GT.AND P1, PT, R3, 0x79, PT ;  /* 0x000000790300780c */ /* 0x000fc80003f24270 */
[----:B------:R-:W-:Y:S02]  /*12ee0*/  ISETP.GT.AND P6, PT, R0, RZ, P1 ;  /* 0x000000ff0000720c */ /* 0x000fe40000fc4270 */
[----:B------:R-:W-:-:S04]  /*12ef0*/  F2FP.BF16.F32.PACK_AB R2, RZ, R2 ;  /* 0x00000002ff02723e */ /* 0x000fc800000010ff */
[----:B-1----:R-:W-:Y:S01]  /*12f00*/  PRMT R13, R2, 0x7610, R13 ;  /* 0x00007610020d7816 */ /* 0x002fe2000000000d */
[----:B------:R-:W-:-:S06]  /*12f10*/  FMUL R2, R17, UR14 ;  /* 0x0000000e11027c20 */ /* 0x000fcc0008400000 */
[----:B------:R1:W-:Y:S01]  /*12f20*/  @P6 STG.E.U16 desc[UR12][R4.64+0xf2], R13 ;  /* 0x0000f20d04006986 */ /* 0x0003e2000c10150c */
[----:B------:R-:W-:Y:S02]  /*12f30*/  ISETP.GT.AND P6, PT, R0, 0x8, P0 ;  /* 0x000000080000780c */ /* 0x000fe400007c4270 */
[----:B------:R-:W-:-:S04]  /*12f40*/  F2FP.BF16.F32.PACK_AB R2, RZ, R2 ;  /* 0x00000002ff02723e */ /* 0x000fc800000010ff */
[----:B------:R-:W-:-:S07]  /*12f50*/  PRMT R15, R2, 0x7610, R15 ;  /* 0x00007610020f7816 */ /* 0x000fce000000000f */
[----:B---3--:R-:W-:Y:S02]  /*12f60*/  @P6 IMAD.MOV.U32 R12, RZ, RZ, R6 ;  /* 0x000000ffff0c6224 */ /* 0x008fe400078e0006 */
[----:B-1----:R-:W-:-:S05]  /*12f70*/  @P6 IMAD.MOV.U32 R13, RZ, RZ, R7 ;  /* 0x000000ffff0d6224 */ /* 0x002fca00078e0007 */
[----:B------:R1:W-:Y:S01]  /*12f80*/  @P6 STG.E.U16 desc[UR12][R12.64+0xf0], R15 ;  /* 0x0000f00f0c006986 */ /* 0x0003e2000c10150c */
[----:B------:R-:W-:Y:S01]  /*12f90*/  ISETP.GT.AND P6, PT, R0, 0x8, P1 ;  /* 0x000000080000780c */ /* 0x000fe20000fc4270 */
[----:B------:R-:W-:-:S05]  /*12fa0*/  FMUL R2, R16, UR14 ;  /* 0x0000000e10027c20 */ /* 0x000fca0008400000 */
[----:B------:R-:W-:-:S07]  /*12fb0*/  F2FP.BF16.F32.PACK_AB R2, RZ, R2 ;  /* 0x00000002ff02723e */ /* 0x000fce00000010ff */
[----:B-1----:R-:W-:Y:S02]  /*12fc0*/  @P6 IMAD.MOV.U32 R12, RZ, RZ, R6 ;  /* 0x000000ffff0c6224 */ /* 0x002fe400078e0006 */
[----:B------:R-:W-:-:S05]  /*12fd0*/  @P6 IMAD.MOV.U32 R13, RZ, RZ, R7 ;  /* 0x000000ffff0d6224 */ /* 0x000fca00078e0007 */
[----:B------:R1:W-:Y:S01]  /*12fe0*/  @P6 STG.E.U16 desc[UR12][R12.64+0xf2], R2 ;  /* 0x0000f2020c006986 */ /* 0x0003e2000c10150c */
[----:B------:R-:W-:-:S04]  /*12ff0*/  IADD3 R6, P6, R4, UR7, RZ ;  /* 0x0000000704067c10 */ /* 0x000fc8000ffde0ff */
[----:B------:R-:W-:Y:S02]  /*13000*/  IADD3.X R7, R5, UR6, RZ, P6, !PT ;  /* 0x0000000605077c10 */ /* 0x000fe4000b7fe4ff */
[----:B------:R-:W-:Y:S01]  /*13010*/  ISETP.GT.AND P6, PT, R0, 0x40, P5 ;  /* 0x000000400000780c */ /* 0x000fe20002fc4270 */
[----:B------:R-:W-:-:S05]  /*13020*/  FMUL R152, R152, UR14 ;  /* 0x0000000e98987c20 */ /* 0x000fca0008400000 */
[----:B------:R-:W-:-:S07]  /*13030*/  F2FP.BF16.F32.PACK_AB R152, RZ, R152 ;  /* 0x00000098ff98723e */ /* 0x000fce00000010ff */
[----:B------:R-:W-:Y:S01]  /*13040*/  @P6 STG.E.U16 desc[UR12][R6.64], R152 ;  /* 0x0000009806006986 */ /* 0x000fe2000c10150c */
[----:B------:R-:W-:Y:S01]  /*13050*/  ISETP.GT.AND P6, PT, R3, 0x1, PT ;  /* 0x000000010300780c */ /* 0x000fe20003fc4270 */
[----:B------:R-:W-:-:S03]  /*13060*/  FMUL R153, R153, UR14 ;  /* 0x0000000e99997c20 */ /* 0x000fc60008400000 */
[----:B------:R-:W-:Y:S02]  /*13070*/  ISETP.GT.AND P6, PT, R0, 0x40, P6 ;  /* 0x000000400000780c */ /* 0x000fe400037c4270 */
[----:B------:R-:W-:Y:S01]  /*13080*/  F2FP.BF16.F32.PACK_AB R153, RZ, R153 ;  /* 0x00000099ff99723e */ /* 0x000fe200000010ff */
[----:B------:R-:W-:-:S10]  /*13090*/  FMUL R154, R154, UR14 ;  /* 0x0000000e9a9a7c20 */ /* 0x000fd40008400000 */
[----:B------:R-:W-:Y:S01]  /*130a0*/  @P6 STG.E.U16 desc[UR12][R6.64+0x2], R153 ;  /* 0x0000029906006986 */ /* 0x000fe2000c10150c */
[----:B-1----:R-:W-:-:S04]  /*130b0*/  IADD3 R12, P6, R6, UR5, RZ ;  /* 0x00000005060c7c10 */ /* 0x002fc8000ffde0ff */
[----:B------:R-:W-:Y:S02]  /*130c0*/  IADD3.X R13, R7, UR4, RZ, P6, !PT ;  /* 0x00000004070d7c10 */ /* 0x000fe4000b7fe4ff */
[----:B------:R-:W-:Y:S02]  /*130d0*/  ISETP.GT.AND P6, PT, R0, 0x48, P5 ;  /* 0x000000480000780c */ /* 0x000fe40002fc4270 */
[----:B------:R-:W-:-:S11]  /*130e0*/  F2FP.BF16.F32.PACK_AB R154, RZ, R154 ;  /* 0x0000009aff9a723e */ /* 0x000fd600000010ff */
[----:B------:R1:W-:Y:S01]  /*130f0*/  @P6 STG.E.U16 desc[UR12][R12.64], R154 ;  /* 0x0000009a0c006986 */ /* 0x0003e2000c10150c */
[----:B------:R-:W-:-:S04]  /*13100*/  IADD3 R14, P6, R6, UR5, RZ ;  /* 0x00000005060e7c10 */ /* 0x000fc8000ffde0ff */
[----:B------:R-:W-:Y:S02]  /*13110*/  IADD3.X R15, R7, UR4, RZ, P6, !PT ;  /* 0x00000004070f7c10 */ /* 0x000fe4000b7fe4ff */
[----:B------:R-:W-:Y:S01]  /*13120*/  ISETP.GT.AND P6, PT, R3, 0x1, PT ;  /* 0x000000010300780c */ /* 0x000fe20003fc4270 */
[----:B------:R-:W-:-:S03]  /*13130*/  FMUL R155, R155, UR14 ;  /* 0x0000000e9b9b7c20 */ /* 0x000fc60008400000 */
[----:B------:R-:W-:Y:S02]  /*13140*/  ISETP.GT.AND P6, PT, R0, 0x48, P6 ;  /* 0x000000480000780c */ /* 0x000fe400037c4270 */
[----:B------:R-:W-:Y:S01]  /*13150*/  F2FP.BF16.F32.PACK_AB R155, RZ, R155 ;  /* 0x0000009bff9b723e */ /* 0x000fe200000010ff */
[----:B------:R-:W-:-:S10]  /*13160*/  FMUL R156, R156, UR14 ;  /* 0x0000000e9c9c7c20 */ /* 0x000fd40008400000 */
[----:B------:R-:W-:Y:S01]  /*13170*/  @P6 STG.E.U16 desc[UR12][R14.64+0x2], R155 ;  /* 0x0000029b0e006986 */ /* 0x000fe2000c10150c */
[----:B------:R-:W-:-:S04]  /*13180*/  ISETP.GT.AND P6, PT, R3, 0x8, PT ;  /* 0x000000080300780c */ /* 0x000fc80003fc4270 */
        /* <DEDUP_REMOVED lines=278> */
[----:B------:R-:W-:-:S11]  /*142f0*/  F2FP.BF16.F32.PACK_AB R213, RZ, R213 ;  /* 0x000000d5ffd5723e */ /* 0x000fd600000010ff */
[----:B------:R2:W-:Y:S01]  /*14300*/  @P6 STG.E.U16 desc[UR12][R6.64+0xf2], R213 ;  /* 0x0000f2d506006986 */ /* 0x0005e2000c10150c */
[----:B-1----:R-:W-:-:S04]  /*14310*/  IADD3 R12, P6, R4, UR9, RZ ;  /* 0x00000009040c7c10 */ /* 0x002fc8000ffde0ff */
[----:B------:R-:W-:Y:S02]  /*14320*/  IADD3.X R13, R5, UR8, RZ, P6, !PT ;  /* 0x00000008050d7c10 */ /* 0x000fe4000b7fe4ff */
[----:B------:R-:W-:Y:S01]  /*14330*/  ISETP.GT.AND P6, PT, R0, 0x48, P0 ;  /* 0x000000480000780c */ /* 0x000fe200007c4270 */
[----:B------:R-:W-:-:S05]  /*14340*/  FMUL R214, R214, UR14 ;  /* 0x0000000ed6d67c20 */ /* 0x000fca0008400000 */
[----:B------:R-:W-:-:S07]  /*14350*/  F2FP.BF16.F32.PACK_AB R214, RZ, R214 ;  /* 0x000000d6ffd6723e */ /* 0x000fce00000010ff */
[----:B--2---:R-:W-:Y:S02]  /*14360*/  @P6 IMAD.MOV.U32 R6, RZ, RZ, R10 ;  /* 0x000000ffff066224 */ /* 0x004fe400078e000a */
[----:B------:R-:W-:Y:S02]  /*14370*/  @P6 IMAD.MOV.U32 R7, RZ, RZ, R11 ;  /* 0x000000ffff076224 */ /* 0x000fe400078e000b */
[----:B------:R-:W-:-:S03]  /*14380*/  FMUL R215, R215, UR14 ;  /* 0x0000000ed7d77c20 */ /* 0x000fc60008400000 */
[----:B------:R1:W-:Y:S01]  /*14390*/  @P6 STG.E.U16 desc[UR12][R6.64+0xf0], R214 ;  /* 0x0000f0d606006986 */ /* 0x0003e2000c10150c */
[----:B------:R-:W-:Y:S02]  /*143a0*/  ISETP.GT.AND P6, PT, R0, 0x48, P1 ;  /* 0x000000480000780c */ /* 0x000fe40000fc4270 */
[----:B------:R-:W-:Y:S01]  /*143b0*/  F2FP.BF16.F32.PACK_AB R215, RZ, R215 ;  /* 0x000000d7ffd7723e */ /* 0x000fe200000010ff */
[----:B------:R-:W-:-:S10]  /*143c0*/  FMUL R88, R88, UR14 ;  /* 0x0000000e58587c20 */ /* 0x000fd40008400000 */
[----:B------:R2:W-:Y:S01]  /*143d0*/  @P6 STG.E.U16 desc[UR12][R10.64+0xf2], R215 ;  /* 0x0000f2d70a006986 */ /* 0x0005e2000c10150c */
[----:B------:R-:W-:Y:S02]  /*143e0*/  ISETP.GT.AND P6, PT, R0, 0x80, P5 ;  /* 0x000000800000780c */ /* 0x000fe40002fc4270 */
[----:B------:R-:W-:Y:S01]  /*143f0*/  F2FP.BF16.F32.PACK_AB R88, RZ, R88 ;  /* 0x00000058ff58723e */ /* 0x000fe200000010ff */
[----:B------:R-:W-:-:S10]  /*14400*/  FMUL R89, R89, UR14 ;  /* 0x0000000e59597c20 */ /* 0x000fd40008400000 */
[----:B------:R-:W-:Y:S01]  /*14410*/  @P6 STG.E.U16 desc[UR12][R12.64], R88 ;  /* 0x000000580c006986 */ /* 0x000fe2000c10150c */
[----:B------:R-:W-:-:S04]  /*14420*/  ISETP.GT.AND P6, PT, R3, 0x1, PT ;  /* 0x000000010300780c */ /* 0x000fc80003fc4270 */
[----:B------:R-:W-:Y:S02]  /*14430*/  ISETP.GT.AND P6, PT, R0, 0x80, P6 ;  /* 0x000000800000780c */ /* 0x000fe400037c4270 */
[----:B------:R-:W-:-:S11]  /*14440*/  F2FP.BF16.F32.PACK_AB R89, RZ, R89 ;  /* 0x00000059ff59723e */ /* 0x000fd600000010ff */
[----:B------:R-:W-:Y:S01]  /*14450*/  @P6 STG.E.U16 desc[UR12][R12.64+0x2], R89 ;  /* 0x000002590c006986 */ /* 0x000fe2000c10150c */
[----:B-1----:R-:W-:-:S04]  /*14460*/  IADD3 R6, P6, R12, UR5, RZ ;  /* 0x000000050c067c10 */ /* 0x002fc8000ffde0ff */
[----:B------:R-:W-:Y:S02]  /*14470*/  IADD3.X R7, R13, UR4, RZ, P6, !PT ;  /* 0x000000040d077c10 */ /* 0x000fe4000b7fe4ff */
[----:B--2---:R-:W-:-:S04]  /*14480*/  IADD3 R10, P6, R12, UR5, RZ ;  /* 0x000000050c0a7c10 */ /* 0x004fc8000ffde0ff */
[----:B------:R-:W-:Y:S02]  /*14490*/  IADD3.X R11, R13, UR4, RZ, P6, !PT ;  /* 0x000000040d0b7c10 */ /* 0x000fe4000b7fe4ff */
[----:B------:R-:W-:Y:S01]  /*144a0*/  ISETP.GT.AND P6, PT, R0, 0x88, P5 ;  /* 0x000000880000780c */ /* 0x000fe20002fc4270 */
[----:B------:R-:W-:-:S05]  /*144b0*/  FMUL R90, R90, UR14 ;  /* 0x0000000e5a5a7c20 */ /* 0x000fca0008400000 */
[----:B------:R-:W-:-:S07]  /*144c0*/  F2FP.BF16.F32.PACK_AB R90, RZ, R90 ;  /* 0x0000005aff5a723e */ /* 0x000fce00000010ff */
[----:B------:R1:W-:Y:S01]  /*144d0*/  @P6 STG.E.U16 desc[UR12][R6.64], R90 ;  /* 0x0000005a06006986 */ /* 0x0003e2000c10150c */
[----:B------:R-:W-:Y:S01]  /*144e0*/  ISETP.GT.AND P6, PT, R3, 0x1, PT ;  /* 0x000000010300780c */ /* 0x000fe20003fc4270 */
[----:B------:R-:W-:-:S03]  /*144f0*/  FMUL R91, R91, UR14 ;  /* 0x0000000e5b5b7c20 */ /* 0x000fc60008400000 */
[----:B------:R-:W-:Y:S02]  /*14500*/  ISETP.GT.AND P6, PT, R0, 0x88, P6 ;  /* 0x000000880000780c */ /* 0x000fe400037c4270 */
[----:B------:R-:W-:Y:S01]  /*14510*/  F2FP.BF16.F32.PACK_AB R91, RZ, R91 ;  /* 0x0000005bff5b723e */ /* 0x000fe200000010ff */
[----:B------:R-:W-:-:S10]  /*14520*/  FMUL R92, R92, UR14 ;  /* 0x0000000e5c5c7c20 */ /* 0x000fd40008400000 */
[----:B------:R2:W-:Y:S01]  /*14530*/  @P6 STG.E.U16 desc[UR12][R10.64+0x2], R91 ;  /* 0x0000025b0a006986 */ /* 0x0005e2000c10150c */
[----:B------:R-:W-:-:S04]  /*14540*/  ISETP.GT.AND P6, PT, R3, 0x8, PT ;  /* 0x000000080300780c */ /* 0x000fc80003fc4270 */
[----:B------:R-:W-:Y:S02]  /*14550*/  ISETP.GT.AND P6, PT, R0, 0x80, P6 ;  /* 0x000000800000780c */ /* 0x000fe400037c4270 */
[----:B------:R-:W-:Y:S01]  /*14560*/  F2FP.BF16.F32.PACK_AB R92, RZ, R92 ;  /* 0x0000005cff5c723e */ /* 0x000fe200000010ff */
[----:B------:R-:W-:-:S10]  /*14570*/  FMUL R93, R93, UR14 ;  /* 0x0000000e5d5d7c20 */ /* 0x000fd40008400000 */
[----:B------:R-:W-:Y:S01]  /*14580*/  @P6 STG.E.U16 desc[UR12][R12.64+0x10], R92 ;  /* 0x0000105c0c006986 */ /* 0x000fe2000c10150c */
[----:B------:R-:W-:-:S04]  /*14590*/  ISETP.GT.AND P6, PT, R3, 0x9, PT ;  /* 0x000000090300780c */ /* 0x000fc80003fc4270 */
[----:B------:R-:W-:Y:S01]  /*145a0*/  ISETP.GT.AND P6, PT, R0, 0x80, P6 ;  /* 0x000000800000780c */ /* 0x000fe200037c4270 */
[----:B-1----:R-:W-:Y:S01]  /*145b0*/  IMAD.U32 R7, RZ, RZ, UR10 ;  /* 0x0000000aff077e24 */ /* 0x002fe2000f8e00ff */
[----:B------:R-:W-:Y:S01]  /*145c0*/  UIMAD UR6, UR11, 0x180, URZ ;  /* 0x000001800b0678a4 */ /* 0x000fe2000f8e023f */
[----:B------:R-:W-:Y:S02]  /*145d0*/  F2FP.BF16.F32.PACK_AB R93, RZ, R93 ;  /* 0x0000005dff5d723e */ /* 0x000fe400000010ff */
[----:B------:R-:W-:-:S04]  /*145e0*/  IMAD.WIDE.U32 R4, R7, 0x180, R4 ;  /* 0x0000018007047825 */ /* 0x000fc800078e0004 */
[----:B--2---:R-:W-:-:S04]  /*145f0*/  VIADD R11, R5, UR6 ;  /* 0x00000006050b7c36 */ /* 0x004fc80008000000 */
[----:B------:R-:W-:Y:S01]  /*14600*/  @P6 STG.E.U16 desc[UR12][R12.64+0x12], R93 ;  /* 0x0000125d0c006986 */ /* 0x000fe2000c10150c */
        /* <DEDUP_REMOVED lines=273> */
[----:B------:R-:W-:Y:S02]  /*15720*/  VIADD R5, R5, UR6 ;  /* 0x0000000605057c36 */ /* 0x000fe40008000000 */
[----:B------:R-:W-:-:S08]  /*15730*/  FMUL R150, R150, UR14 ;  /* 0x0000000e96967c20 */ /* 0x000fd00008400000 */
[----:B------:R-:W-:Y:S01]  /*15740*/  @P6 STG.E.U16 desc[UR12][R12.64+0xf2], R149 ;  /* 0x0000f2950c006986 */ /* 0x000fe2000c10150c */
[----:B------:R-:W-:-:S04]  /*15750*/  IADD3 R14, P6, R4, UR5, RZ ;  /* 0x00000005040e7c10 */ /* 0x000fc8000ffde0ff */
[----:B------:R-:W-:Y:S02]  /*15760*/  IADD3.X R15, R5, UR4, RZ, P6, !PT ;  /* 0x00000004050f7c10 */ /* 0x000fe4000b7fe4ff */
        /* <DEDUP_REMOVED lines=10> */
[----:B------:R-:W-:-:S05]  /*15810*/  @P6 IMAD.MOV.U32 R10, RZ, RZ, R4 ;  /* 0x000000ffff0a6224 */ /* 0x000fca00078e0004 */
[----:B------:R1:W-:Y:S01]  /*15820*/  @P6 STG.E.U16 desc[UR12][R10.64], R24 ;  /* 0x000000180a006986 */ /* 0x0003e2000c10150c */
[----:B------:R-:W-:-:S04]  /*15830*/  ISETP.GT.AND P6, PT, R3, 0x1, PT ;  /* 0x000000010300780c */ /* 0x000fc80003fc4270 */
[C---:B------:R-:W-:Y:S01]  /*15840*/  ISETP.GT.AND P6, PT, R0.reuse, 0xc0, P6 ;  /* 0x000000c00000780c */ /* 0x040fe200037c4270 */
[----:B------:R-:W-:Y:S01]  /*15850*/  FMUL R25, R25, UR14 ;  /* 0x0000000e19197c20 */ /* 0x000fe20008400000 */
[----:B------:R-:W-:Y:S01]  /*15860*/  ISETP.GT.AND P5, PT, R0, 0xc8, P5 ;  /* 0x000000c80000780c */ /* 0x000fe20002fa4270 */
[----:B------:R-:W-:-:S03]  /*15870*/  FMUL R26, R26, UR14 ;  /* 0x0000000e1a1a7c20 */ /* 0x000fc60008400000 */
[----:B------:R-:W-:Y:S02]  /*15880*/  F2FP.BF16.F32.PACK_AB R25, RZ, R25 ;  /* 0x00000019ff19723e */ /* 0x000fe400000010ff */
[----:B------:R-:W-:-:S05]  /*15890*/  F2FP.BF16.F32.PACK_AB R26, RZ, R26 ;  /* 0x0000001aff1a723e */ /* 0x000fca00000010ff */
[----:B-1----:R-:W-:-:S05]  /*158a0*/  @P6 IMAD.MOV.U32 R10, RZ, RZ, R4 ;  /* 0x000000ffff0a6224 */ /* 0x002fca00078e0004 */
[----:B------:R-:W-:Y:S01]  /*158b0*/  @P6 STG.E.U16 desc[UR12][R10.64+0x2], R25 ;  /* 0x000002190a006986 */ /* 0x000fe2000c10150c */
[----:B------:R-:W-:-:S03]  /*158c0*/  ISETP.GT.AND P6, PT, R3, 0x1, PT ;  /* 0x000000010300780c */ /* 0x000fc60003fc4270 */
[----:B------:R-:W-:Y:S01]  /*158d0*/  @P5 STG.E.U16 desc[UR12][R6.64], R26 ;  /* 0x0000001a06005986 */ /* 0x000fe2000c10150c */
[----:B------:R-:W-:Y:S01]  /*158e0*/  ISETP.GT.AND P5, PT, R0, 0xc8, P6 ;  /* 0x000000c80000780c */ /* 0x000fe200037a4270 */
[----:B------:R-:W-:Y:S01]  /*158f0*/  FMUL R27, R27, UR14 ;  /* 0x0000000e1b1b7c20 */ /* 0x000fe20008400000 */
[----:B------:R-:W-:-:S04]  /*15900*/  ISETP.GT.AND P6, PT, R3, 0x8, PT ;  /* 0x000000080300780c */ /* 0x000fc80003fc4270 */
[----:B------:R-:W-:Y:S01]  /*15910*/  F2FP.BF16.F32.PACK_AB R27, RZ, R27 ;  /* 0x0000001bff1b723e */ /* 0x000fe200000010ff */
[----:B------:R-:W-:-:S06]  /*15920*/  FMUL R28, R28, UR14 ;  /* 0x0000000e1c1c7c20 */ /* 0x000fcc0008400000 */
[----:B------:R1:W-:Y:S01]  /*15930*/  @P5 STG.E.U16 desc[UR12][R6.64+0x2], R27 ;  /* 0x0000021b06005986 */ /* 0x0003e2000c10150c */
[----:B------:R-:W-:Y:S02]  /*15940*/  ISETP.GT.AND P5, PT, R0, 0xc0, P6 ;  /* 0x000000c00000780c */ /* 0x000fe400037a4270 */
[----:B------:R-:W-:Y:S02]  /*15950*/  F2FP.BF16.F32.PACK_AB R28, RZ, R28 ;  /* 0x0000001cff1c723e */ /* 0x000fe400000010ff */
[----:B------:R-:W-:Y:S01]  /*15960*/  ISETP.GT.AND P6, PT, R3, 0x9, PT ;  /* 0x000000090300780c */ /* 0x000fe20003fc4270 */
[----:B------:R-:W-:-:S08]  /*15970*/  FMUL R29, R29, UR14 ;  /* 0x0000000e1d1d7c20 */ /* 0x000fd00008400000 */
        /* <DEDUP_REMOVED lines=11> */
[----:B------:R-:W-:Y:S02]  /*15a30*/  F2FP.BF16.F32.PACK_AB R31, RZ, R31 ;  /* 0x0000001fff1f723e */ /* 0x000fe400000010ff */
[----:B------:R-:W-:-:S09]  /*15a40*/  ISETP.GT.AND P6, PT, R3, 0x10, PT ;  /* 0x000000100300780c */ /* 0x000fd20003fc4270 */
[----:B-1----:R-:W-:Y:S02]  /*15a50*/  @P5 IMAD.MOV.U32 R6, RZ, RZ, R14 ;  /* 0x000000ffff065224 */ /* 0x002fe400078e000e */
[----:B------:R-:W-:Y:S02]  /*15a60*/  @P5 IMAD.MOV.U32 R7, RZ, RZ, R15 ;  /* 0x000000ffff075224 */ /* 0x000fe400078e000f */
[----:B------:R-:W-:-:S03]  /*15a70*/  FMUL R32, R32, UR14 ;  /* 0x0000000e20207c20 */ /* 0x000fc60008400000 */
[----:B------:R1:W-:Y:S01]  /*15a80*/  @P5 STG.E.U16 desc[UR12][R6.64+0x12], R31 ;  /* 0x0000121f06005986 */ /* 0x0003e2000c10150c */
[----:B------:R-:W-:Y:S02]  /*15a90*/  ISETP.GT.AND P5, PT, R0, 0xc0, P6 ;  /* 0x000000c00000780c */ /* 0x000fe400037a4270 */
[----:B------:R-:W-:Y:S02]  /*15aa0*/  F2FP.BF16.F32.PACK_AB R32, RZ, R32 ;  /* 0x00000020ff20723e */ /* 0x000fe400000010ff */
[----:B------:R-:W-:Y:S01]  /*15ab0*/  ISETP.GT.AND P6, PT, R3, 0x11, PT ;  /* 0x000000110300780c */ /* 0x000fe20003fc4270 */
[----:B------:R-:W-:-:S08]  /*15ac0*/  FMUL R33, R33, UR14 ;  /* 0x0000000e21217c20 */ /* 0x000fd00008400000 */
[----:B------:R-:W-:Y:S01]  /*15ad0*/  @P5 STG.E.U16 desc[UR12][R4.64+0x20], R32 ;  /* 0x0000202004005986 */ /* 0x000fe2000c10150c */
[----:B------:R-:W-:Y:S02]  /*15ae0*/  ISETP.GT.AND P5, PT, R0, 0xc0, P6 ;  /* 0x000000c00000780c */ /* 0x000fe400037a4270 */
[----:B------:R-:W-:-:S11]  /*15af0*/  F2FP.BF16.F32.PACK_AB R33, RZ, R33 ;  /* 0x00000021ff21723e */ /* 0x000fd600000010ff */
[----:B------:R-:W-:Y:S01]  /*15b00*/  @P5 STG.E.U16 desc[UR12][R4.64+0x22], R33 ;  /* 0x0000222104005986 */ /* 0x000fe2000c10150c */
[----:B------:R-:W-:-:S04]  /*15b10*/  ISETP.GT.AND P5, PT, R3, 0x10, PT ;  /* 0x000000100300780c */ /* 0x000fc80003fa4270 */
[----:B------:R-:W-:Y:S01]  /*15b20*/  ISETP.GT.AND P5, PT, R0, 0xc8, P5 ;  /* 0x000000c80000780c */ /* 0x000fe20002fa4270 */
[----:B------:R-:W-:-:S05]  /*15b30*/  FMUL R34, R34, UR14 ;  /* 0x0000000e22227c20 */ /* 0x000fca0008400000 */
[----:B------:R-:W-:-:S07]  /*15b40*/  F2FP.BF16.F32.PACK_AB R34, RZ, R34 ;  /* 0x00000022ff22723e */ /* 0x000fce00000010ff */
[----:B-1----:R-:W-:Y:S02]  /*15b50*/  @P5 IMAD.MOV.U32 R6, RZ, RZ, R14 ;  /* 0x000000ffff065224 */ /* 0x002fe400078e000e */
[----:B------:R-:W-:-:S05]  /*15b60*/  @P5 IMAD.MOV.U32 R7, RZ, RZ, R15 ;  /* 0x000000ffff075224 */ /* 0x000fca00078e000f */
[----:B------:R1:W-:Y:S01]  /*15b70*/  @P5 STG.E.U16 desc[UR12][R6.64+0x20], R34 ;  /* 0x0000202206005986 */ /* 0x0003e2000c10150c */
[----:B------:R-:W-:Y:S01]  /*15b80*/  ISETP.GT.AND P5, PT, R0, 0xc8, P6 ;  /* 0x000000c80000780c */ /* 0x000fe200037a4270 */
[----:B------:R-:W-:Y:S01]  /*15b90*/  FMUL R35, R35, UR14 ;  /* 0x0000000e23237c20 */ /* 0x000fe20008400000 */
[----:B------:R-:W-:-:S04]  /*15ba0*/  ISETP.GT.AND P6, PT, R3, 0x18, PT ;  /* 0x000000180300780c */ /* 0x000fc80003fc4270 */
[----:B------:R-:W-:-:S07]  /*15bb0*/  F2FP.BF16.F32.PACK_AB R35, RZ, R35 ;  /* 0x00000023ff23723e */ /* 0x000fce00000010ff */
        /* <DEDUP_REMOVED lines=225> */
[----:B------:R-:W-:Y:S01]  /*169d0*/  @P5 STG.E.U16 desc[UR12][R6.64+0xc0], R74 ;  /* 0x0000c04a06005986 */ /* 0x000fe2000c10150c */
[----:B------:R-:W-:Y:S01]  /*169e0*/  ISETP.GT.AND P5, PT, R0, 0xc8, P6 ;  /* 0x000000c80000780c */ /* 0x000fe200037a4270 */
[----:B------:R-:W-:Y:S01]  /*169f0*/  FMUL R75, R75, UR14 ;  /* 0x0000000e4b4b7c20 */ /* 0x000fe20008400000 */
[----:B------:R-:W-:-:S04]  /*16a00*/  ISETP.GT.AND P6, PT, R3, 0x68, PT ;  /* 0x000000680300780c */ /* 0x000fc80003fc4270 */
[----:B------:R-:W-:-:S07]  /*16a10*/  F2FP.BF16.F32.PACK_AB R75, RZ, R75 ;  /* 0x0000004bff4b723e */ /* 0x000fce00000010ff */
[----:B------:R-:W-:Y:S02]  /*16a20*/  @P5 IMAD.MOV.U32 R2, RZ, RZ, R14 ;  /* 0x000000ffff025224 */ /* 0x000fe400078e000e */
[----:B------:R-:W-:-:S05]  /*16a30*/  @P5 IMAD.MOV.U32 R3, RZ, RZ, R15 ;  /* 0x000000ffff035224 */ /* 0x000fca00078e000f */
[----:B------:R1:W-:Y:S01]  /*16a40*/  @P5 STG.E.U16 desc[UR12][R2.64+0xc2], R75 ;  /* 0x0000c24b02005986 */ /* 0x0003e2000c10150c */
[----:B------:R-:W-:Y:S01]  /*16a50*/  ISETP.GT.AND P5, PT, R0, 0xc0, P6 ;  /* 0x000000c00000780c */ /* 0x000fe200037a4270 */
[----:B------:R-:W-:-:S05]  /*16a60*/  FMUL R76, R76, UR14 ;  /* 0x0000000e4c4c7c20 */ /* 0x000fca0008400000 */
[----:B------:R-:W-:-:S07]  /*16a70*/  F2FP.BF16.F32.PACK_AB R76, RZ, R76 ;  /* 0x0000004cff4c723e */ /* 0x000fce00000010ff */
[----:B-1----:R-:W-:Y:S02]  /*16a80*/  @P5 IMAD.MOV.U32 R2, RZ, RZ, R4 ;  /* 0x000000ffff025224 */ /* 0x002fe400078e0004 */
[----:B------:R-:W-:-:S05]  /*16a90*/  @P5 IMAD.MOV.U32 R3, RZ, RZ, R5 ;  /* 0x000000ffff035224 */ /* 0x000fca00078e0005 */
[----:B------:R1:W-:Y:S01]  /*16aa0*/  @P5 STG.E.U16 desc[UR12][R2.64+0xd0], R76 ;  /* 0x0000d04c02005986 */ /* 0x0003e2000c10150c */
[C---:B------:R-:W-:Y:S02]  /*16ab0*/  ISETP.GT.AND P5, PT, R0.reuse, 0xc0, P4 ;  /* 0x000000c00000780c */ /* 0x040fe400027a4270 */
[C---:B------:R-:W-:Y:S01]  /*16ac0*/  ISETP.GT.AND P6, PT, R0.reuse, 0xc8, P6 ;  /* 0x000000c80000780c */ /* 0x040fe200037c4270 */
[----:B------:R-:W-:Y:S01]  /*16ad0*/  FMUL R77, R77, UR14 ;  /* 0x0000000e4d4d7c20 */ /* 0x000fe20008400000 */
[----:B------:R-:W-:Y:S01]  /*16ae0*/  ISETP.GT.AND P4, PT, R0, 0xc8, P4 ;  /* 0x000000c80000780c */ /* 0x000fe20002784270 */
[----:B------:R-:W-:-:S03]  /*16af0*/  FMUL R78, R78, UR14 ;  /* 0x0000000e4e4e7c20 */ /* 0x000fc60008400000 */
[----:B------:R-:W-:-:S05]  /*16b00*/  F2FP.BF16.F32.PACK_AB R77, RZ, R77 ;  /* 0x0000004dff4d723e */ /* 0x000fca00000010ff */
[----:B-1----:R-:W-:Y:S02]  /*16b10*/  @P5 IMAD.MOV.U32 R2, RZ, RZ, R4 ;  /* 0x000000ffff025224 */ /* 0x002fe400078e0004 */
[----:B------:R-:W-:Y:S01]  /*16b20*/  @P5 IMAD.MOV.U32 R3, RZ, RZ, R5 ;  /* 0x000000ffff035224 */ /* 0x000fe200078e0005 */
[----:B------:R-:W-:Y:S01]  /*16b30*/  F2FP.BF16.F32.PACK_AB R78, RZ, R78 ;  /* 0x0000004eff4e723e */ /* 0x000fe200000010ff */
[----:B------:R-:W-:-:S03]  /*16b40*/  FMUL R79, R79, UR14 ;  /* 0x0000000e4f4f7c20 */ /* 0x000fc60008400000 */
[----:B------:R1:W-:Y:S01]  /*16b50*/  @P5 STG.E.U16 desc[UR12][R2.64+0xd2], R77 ;  /* 0x0000d24d02005986 */ /* 0x0003e2000c10150c */
[----:B------:R-:W-:Y:S02]  /*16b60*/  ISETP.GT.AND P5, PT, R0, 0xc0, P2 ;  /* 0x000000c00000780c */ /* 0x000fe400017a4270 */
[----:B------:R-:W-:Y:S01]  /*16b70*/  F2FP.BF16.F32.PACK_AB R79, RZ, R79 ;  /* 0x0000004fff4f723e */ /* 0x000fe200000010ff */
[----:B-1----:R-:W-:Y:S02]  /*16b80*/  @P6 IMAD.MOV.U32 R2, RZ, RZ, R14 ;  /* 0x000000ffff026224 */ /* 0x002fe400078e000e */
[----:B------:R-:W-:-:S05]  /*16b90*/  @P6 IMAD.MOV.U32 R3, RZ, RZ, R15 ;  /* 0x000000ffff036224 */ /* 0x000fca00078e000f */
[----:B------:R1:W-:Y:S01]  /*16ba0*/  @P6 STG.E.U16 desc[UR12][R2.64+0xd0], R78 ;  /* 0x0000d04e02006986 */ /* 0x0003e2000c10150c */
[----:B------:R-:W-:Y:S01]  /*16bb0*/  FMUL R80, R80, UR14 ;  /* 0x0000000e50507c20 */ /* 0x000fe20008400000 */
[----:B-1----:R-:W-:Y:S02]  /*16bc0*/  @P4 IMAD.MOV.U32 R2, RZ, RZ, R14 ;  /* 0x000000ffff024224 */ /* 0x002fe400078e000e */
[----:B------:R-:W-:-:S05]  /*16bd0*/  @P4 IMAD.MOV.U32 R3, RZ, RZ, R15 ;  /* 0x000000ffff034224 */ /* 0x000fca00078e000f */
[----:B------:R1:W-:Y:S01]  /*16be0*/  @P4 STG.E.U16 desc[UR12][R2.64+0xd2], R79 ;  /* 0x0000d24f02004986 */ /* 0x0003e2000c10150c */
[C---:B------:R-:W-:Y:S02]  /*16bf0*/  ISETP.GT.AND P4, PT, R0.reuse, 0xc0, P3 ;  /* 0x000000c00000780c */ /* 0x040fe40001f84270 */
[C---:B------:R-:W-:Y:S01]  /*16c00*/  ISETP.GT.AND P2, PT, R0.reuse, 0xc8, P2 ;  /* 0x000000c80000780c */ /* 0x040fe20001744270 */
[----:B------:R-:W-:Y:S01]  /*16c10*/  FMUL R81, R81, UR14 ;  /* 0x0000000e51517c20 */ /* 0x000fe20008400000 */
[----:B------:R-:W-:Y:S02]  /*16c20*/  F2FP.BF16.F32.PACK_AB R80, RZ, R80 ;  /* 0x00000050ff50723e */ /* 0x000fe400000010ff */
[----:B------:R-:W-:Y:S01]  /*16c30*/  ISETP.GT.AND P3, PT, R0, 0xc8, P3 ;  /* 0x000000c80000780c */ /* 0x000fe20001f64270 */
[----:B-1----:R-:W-:Y:S02]  /*16c40*/  @P5 IMAD.MOV.U32 R2, RZ, RZ, R4 ;  /* 0x000000ffff025224 */ /* 0x002fe400078e0004 */
[----:B------:R-:W-:Y:S01]  /*16c50*/  @P5 IMAD.MOV.U32 R3, RZ, RZ, R5 ;  /* 0x000000ffff035224 */ /* 0x000fe200078e0005 */
[----:B------:R-:W-:Y:S01]  /*16c60*/  F2FP.BF16.F32.PACK_AB R81, RZ, R81 ;  /* 0x00000051ff51723e */ /* 0x000fe200000010ff */
[----:B------:R-:W-:-:S03]  /*16c70*/  FMUL R82, R82, UR14 ;  /* 0x0000000e52527c20 */ /* 0x000fc60008400000 */
[----:B------:R1:W-:Y:S01]  /*16c80*/  @P5 STG.E.U16 desc[UR12][R2.64+0xe0], R80 ;  /* 0x0000e05002005986 */ /* 0x0003e2000c10150c */
[C---:B------:R-:W-:Y:S02]  /*16c90*/  ISETP.GT.AND P6, PT, R0.reuse, 0xc0, P0 ;  /* 0x000000c00000780c */ /* 0x040fe400007c4270 */
[C---:B------:R-:W-:Y:S02]  /*16ca0*/  ISETP.GT.AND P5, PT, R0.reuse, 0xc0, P1 ;  /* 0x000000c00000780c */ /* 0x040fe40000fa4270 */
[----:B------:R-:W-:Y:S01]  /*16cb0*/  ISETP.GT.AND P0, PT, R0, 0xc8, P0 ;  /* 0x000000c80000780c */ /* 0x000fe20000704270 */
[----:B-1----:R-:W-:Y:S02]  /*16cc0*/  @P4 IMAD.MOV.U32 R2, RZ, RZ, R4 ;  /* 0x000000ffff024224 */ /* 0x002fe400078e0004 */
[----:B------:R-:W-:Y:S01]  /*16cd0*/  @P4 IMAD.MOV.U32 R3, RZ, RZ, R5 ;  /* 0x000000ffff034224 */ /* 0x000fe200078e0005 */
[----:B------:R-:W-:Y:S01]  /*16ce0*/  F2FP.BF16.F32.PACK_AB R82, RZ, R82 ;  /* 0x00000052ff52723e */ /* 0x000fe200000010ff */
[----:B------:R-:W-:-:S03]  /*16cf0*/  FMUL R83, R83, UR14 ;  /* 0x0000000e53537c20 */ /* 0x000fc60008400000 */
[----:B------:R1:W-:Y:S01]  /*16d00*/  @P4 STG.E.U16 desc[UR12][R2.64+0xe2], R81 ;  /* 0x0000e25102004986 */ /* 0x0003e2000c10150c */
[----:B------:R-:W-:Y:S01]  /*16d10*/  FMUL R84, R84, UR14 ;  /* 0x0000000e54547c20 */ /* 0x000fe20008400000 */
[----:B------:R-:W-:Y:S01]  /*16d20*/  ISETP.GT.AND P1, PT, R0, 0xc8, P1 ;  /* 0x000000c80000780c */ /* 0x000fe20000f24270 */
[----:B------:R-:W-:Y:S01]  /*16d30*/  FMUL R85, R85, UR14 ;  /* 0x0000000e55557c20 */ /* 0x000fe20008400000 */
[----:B------:R-:W-:Y:S01]  /*16d40*/  F2FP.BF16.F32.PACK_AB R83, RZ, R83 ;  /* 0x00000053ff53723e */ /* 0x000fe200000010ff */
[----:B------:R-:W-:Y:S01]  /*16d50*/  FMUL R86, R86, UR14 ;  /* 0x0000000e56567c20 */ /* 0x000fe20008400000 */
[----:B-1----:R-:W-:Y:S02]  /*16d60*/  @P2 IMAD.MOV.U32 R2, RZ, RZ, R14 ;  /* 0x000000ffff022224 */ /* 0x002fe400078e000e */
[----:B------:R-:W-:-:S05]  /*16d70*/  @P2 IMAD.MOV.U32 R3, RZ, RZ, R15 ;  /* 0x000000ffff032224 */ /* 0x000fca00078e000f */
[----:B------:R1:W-:Y:S01]  /*16d80*/  @P2 STG.E.U16 desc[UR12][R2.64+0xe0], R82 ;  /* 0x0000e05202002986 */ /* 0x0003e2000c10150c */
[----:B------:R-:W-:Y:S01]  /*16d90*/  F2FP.BF16.F32.PACK_AB R84, RZ, R84 ;  /* 0x00000054ff54723e */ /* 0x000fe200000010ff */
[----:B------:R-:W-:Y:S01]  /*16da0*/  @P5 IMAD.MOV.U32 R6, RZ, RZ, R4 ;  /* 0x000000ffff065224 */ /* 0x000fe200078e0004 */
[----:B------:R-:W-:Y:S01]  /*16db0*/  F2FP.BF16.F32.PACK_AB R85, RZ, R85 ;  /* 0x00000055ff55723e */ /* 0x000fe200000010ff */
[----:B------:R-:W-:Y:S01]  /*16dc0*/  @P5 IMAD.MOV.U32 R7, RZ, RZ, R5 ;  /* 0x000000ffff075224 */ /* 0x000fe200078e0005 */
[----:B------:R-:W-:Y:S01]  /*16dd0*/  F2FP.BF16.F32.PACK_AB R86, RZ, R86 ;  /* 0x00000056ff56723e */ /* 0x000fe200000010ff */
[----:B-1----:R-:W-:Y:S02]  /*16de0*/  @P3 IMAD.MOV.U32 R2, RZ, RZ, R14 ;  /* 0x000000ffff023224 */ /* 0x002fe400078e000e */
[----:B------:R-:W-:-:S05]  /*16df0*/  @P3 IMAD.MOV.U32 R3, RZ, RZ, R15 ;  /* 0x000000ffff033224 */ /* 0x000fca00078e000f */
[----:B------:R1:W-:Y:S04]  /*16e00*/  @P3 STG.E.U16 desc[UR12][R2.64+0xe2], R83 ;  /* 0x0000e25302003986 */ /* 0x0003e8000c10150c */
[----:B------:R2:W-:Y:S04]  /*16e10*/  @P6 STG.E.U16 desc[UR12][R4.64+0xf0], R84 ;  /* 0x0000f05404006986 */ /* 0x0005e8000c10150c */
[----:B------:R2:W-:Y:S01]  /*16e20*/  @P5 STG.E.U16 desc[UR12][R6.64+0xf2], R85 ;  /* 0x0000f25506005986 */ /* 0x0005e2000c10150c */
[----:B-1----:R-:W-:Y:S02]  /*16e30*/  @P0 IMAD.MOV.U32 R2, RZ, RZ, R14 ;  /* 0x000000ffff020224 */ /* 0x002fe400078e000e */
[----:B------:R-:W-:-:S02]  /*16e40*/  @P0 IMAD.MOV.U32 R3, RZ, RZ, R15 ;  /* 0x000000ffff030224 */ /* 0x000fc400078e000f */
[----:B------:R-:W-:-:S03]  /*16e50*/  FMUL R87, R87, UR14 ;  /* 0x0000000e57577c20 */ /* 0x000fc60008400000 */
[----:B------:R2:W-:Y:S01]  /*16e60*/  @P0 STG.E.U16 desc[UR12][R2.64+0xf0], R86 ;  /* 0x0000f05602000986 */ /* 0x0005e2000c10150c */
[----:B------:R-:W-:Y:S05]  /*16e70*/  @!P1 EXIT ;  /* 0x000000000000994d */ /* 0x000fea0003800000 */
[----:B------:R-:W-:-:S05]  /*16e80*/  F2FP.BF16.F32.PACK_AB R87, RZ, R87 ;  /* 0x00000057ff57723e */ /* 0x000fca00000010ff */
[----:B------:R-:W-:Y:S01]  /*16e90*/  STG.E.U16 desc[UR12][R14.64+0xf2], R87 ;  /* 0x0000f2570e007986 */ /* 0x000fe2000c10150c */
[----:B------:R-:W-:Y:S05]  /*16ea0*/  EXIT ;  /* 0x000000000000794d */ /* 0x000fea0003800000 */
.L_x_10:
[----:B------:R-:W-:-:S13]  /*16eb0*/  ISETP.NE.AND P0, PT, RZ, UR6, PT ;  /* 0x00000006ff007c0c */ /* 0x000fda000bf05270 */
[----:B------:R-:W-:Y:S05]  /*16ec0*/  @P0 EXIT ;  /* 0x000000000000094d */ /* 0x000fea0003800000 */
[----:B------:R-:W-:-:S13]  /*16ed0*/  ELECT P0, URZ, PT ;  /* 0x00000000003f782f */ /* 0x000fda0003800000 */
[----:B------:R-:W-:Y:S05]  /*16ee0*/  @!P0 BRA `(.L_x_525) ;  /* 0x0000000800808947 */ /* 0x000fea0003800000 */
[----:B------:R-:W-:-:S06]  /*16ef0*/  UISETP.GE.AND UP0, UPT, UR51, 0x1, UPT ;  /* 0x000000013300788c */ /* 0x000fcc000bf06270 */
[----:B------:R-:W-:-:S13]  /*16f00*/  PLOP3.LUT P0, PT, PT, PT, UP0, 0x80, 0x0 ;  /* 0x000000000000781c */ /* 0x000fda0003f0f008 */
[----:B------:R-:W-:Y:S05]  /*16f10*/  @!P0 BRA `(.L_x_525) ;  /* 0x0000000800748947 */ /* 0x000fea0003800000 */
[----:B------:R-:W0:Y:S01]  /*16f20*/  S2R R4, SR_CTAID.X ;  /* 0x0000000000047919 */ /* 0x000e220000002500 */
[----:B------:R-:W1:Y:S01]  /*16f30*/  LDC.64 R2, c[0x0][0x4f8] ;  /* 0x00013e00ff027b82 */ /* 0x000e620000000a00 */
[----:B------:R-:W-:Y:S01]  /*16f40*/  ULDC.64 UR4, c[0x0][0x4c0] ;  /* 0x0001300000047ab9 */ /* 0x000fe20000000a00 */
[----:B------:R-:W-:Y:S01]  /*16f50*/  ULDC UR6, c[0x0][0x4c8] ;  /* 0x0001320000067ab9 */ /* 0x000fe20000000800 */
[----:B------:R-:W-:Y:S01]  /*16f60*/  LOP3.LUT P0, RZ, R7, 0x1f, RZ, 0xc0, !PT ;  /* 0x0000001f07ff7812 */ /* 0x000fe2000780c0ff */
[----:B------:R-:W-:Y:S01]  /*16f70*/  IMAD.U32 R7, RZ, RZ, UR4 ;  /* 0x00000004ff077e24 */ /* 0x000fe2000f8e00ff */
[----:B------:R-:W-:Y:S01]  /*16f80*/  UIADD3 UR4, UR39, 0x1, URZ ;  /* 0x0000000127047890 */ /* 0x000fe2000fffe03f */
[----:B------:R-:W-:Y:S01]  /*16f90*/  IMAD.U32 R9, RZ, RZ, UR6 ;  /* 0x00000006ff097e24 */ /* 0x000fe2000f8e00ff */
[C---:B------:R-:W-:Y:S01]  /*16fa0*/  ISETP.NE.AND P2, PT, R5.reuse, RZ, PT ;  /* 0x000000ff0500720c */ /* 0x040fe20003f45270 */
[----:B------:R-:W2:Y:S01]  /*16fb0*/  LDC R0, c[0x0][0x500] ;  /* 0x00014000ff007b82 */ /* 0x000ea20000000800 */
[----:B------:R-:W-:Y:S01]  /*16fc0*/  IMAD.U32 R8, RZ, RZ, UR5 ;  /* 0x00000005ff087e24 */ /* 0x000fe2000f8e00ff */
[----:B------:R-:W-:Y:S01]  /*16fd0*/  ISETP.NE.OR P0, PT, R5, RZ, !P0 ;  /* 0x000000ff0500720c */ /* 0x000fe20004705670 */
[----:B------:R-:W-:-:S02]  /*16fe0*/  IMAD.U32 R10, RZ, RZ, UR36 ;  /* 0x00000024ff0a7e24 */ /* 0x000fc4000f8e00ff */
[----:B------:R-:W-:Y:S02]  /*16ff0*/  IMAD.MOV.U32 R15, RZ, RZ, RZ ;  /* 0x000000ffff0f7224 */ /* 0x000fe400078e00ff */
[----:B------:R-:W-:Y:S02]  /*17000*/  IMAD.SHL.U32 R10, R10, 0x80, RZ ;  /* 0x000000800a0a7824 */ /* 0x000fe400078e00ff */
[----:B------:R-:W-:Y:S02]  /*17010*/  IMAD.U32 R16, RZ, RZ, UR4 ;  /* 0x00000004ff107e24 */ /* 0x000fe4000f8e00ff */
[----:B------:R-:W-:Y:S02]  /*17020*/  VIADD R17, R10, 0x40 ;  /* 0x000000400a117836 */ /* 0x000fe40000000000 */
[----:B-1----:R-:W-:Y:S02]  /*17030*/  IMAD R6, R7, UR37, R2 ;  /* 0x0000002507067c24 */ /* 0x002fe4000f8e0202 */
[----:B------:R-:W-:-:S02]  /*17040*/  IMAD R7, R8, UR38, R3 ;  /* 0x0000002608077c24 */ /* 0x000fc4000f8e0203 */
[----:B------:R-:W-:Y:S02]  /*17050*/  IMAD.MOV.U32 R2, RZ, RZ, 0x1 ;  /* 0x00000001ff027424 */ /* 0x000fe400078e00ff */
[----:B------:R-:W-:Y:S02]  /*17060*/  IMAD.MOV.U32 R3, RZ, RZ, RZ ;  /* 0x000000ffff037224 */ /* 0x000fe400078e00ff */
[----:B--2---:R-:W-:Y:S02]  /*17070*/  IMAD R9, R9, UR23, R0 ;  /* 0x0000001709097c24 */ /* 0x004fe4000f8e0200 */
[----:B------:R-:W-:Y:S02]  /*17080*/  IMAD.U32 R0, RZ, RZ, UR15 ;  /* 0x0000000fff007e24 */ /* 0x000fe4000f8e00ff */
[----:B0-----:R-:W-:-:S03]  /*17090*/  IMAD.SHL.U32 R8, R4, 0x100, RZ ;  /* 0x0000010004087824 */ /* 0x001fc600078e00ff */
[----:B------:R-:W-:Y:S01]  /*170a0*/  LOP3.LUT R0, R0, 0x2, RZ, 0xfc, !PT ;  /* 0x0000000200007812 */ /* 0x000fe200078efcff */
[C---:B------:R-:W-:Y:S02]  /*170b0*/  VIADD R11, R8.reuse, 0x40 ;  /* 0x00000040080b7836 */ /* 0x040fe40000000000 */
[C---:B------:R-:W-:Y:S02]  /*170c0*/  VIADD R13, R8.reuse, 0x80 ;  /* 0x00000080080d7836 */ /* 0x040fe40000000000 */
[----:B------:R-:W-:-:S07]  /*170d0*/  VIADD R14, R8, 0xc0 ;  /* 0x000000c0080e7836 */ /* 0x000fce0000000000 */
.L_x_529:
[----:B------:R-:W0:Y:S01]  /*170e0*/  S2R R5, SR_CgaCtaId ;  /* 0x0000000000057919 */ /* 0x000e220000008800 */
[----:B------:R-:W-:-:S04]  /*170f0*/  MOV R4, 0x400 ;  /* 0x0000040000047802 */ /* 0x000fc80000000f00 */
[----:B0-----:R-:W-:Y:S02]  /*17100*/  LEA R12, R5, R4, 0x18 ;  /* 0x00000004050c7211 */ /* 0x001fe400078ec0ff */
[----:B------:R-:W-:-:S03]  /*17110*/  SHF.L.U32 R4, R2, 0x1f, RZ ;  /* 0x0000001f02047819 */ /* 0x000fc600000006ff */
[----:B------:R-:W-:-:S07]  /*17120*/  IMAD R5, R3, 0x8, R12 ;  /* 0x0000000803057824 */ /* 0x000fce00078e020c */
.L_x_526:
[----:B0-----:R0:W1:Y:S02]  /*17130*/  SYNCS.PHASECHK.TRANS64.TRYWAIT P1, [R5+URZ+0x36048], R4 ;  /* 0x03604804050075a7 */ /* 0x001064000802017f */
[----:B-1----:R-:W-:Y:S05]  /*17140*/  @!P1 NANOSLEEP.SYNCS 0x989680 ;  /* 0x009896800000995d */ /* 0x002fea0003900000 */
[----:B------:R-:W1:Y:S02]  /*17150*/  @!P1 SYNCS.PHASECHK.TRANS64 P1, [R5+URZ+0x36048], R4 ;  /* 0x03604804050095a7 */ /* 0x000e64000802007f */
[----:B-1----:R-:W-:Y:S05]  /*17160*/  @!P1 BRA `(.L_x_526) ;  /* 0xfffffffc00f09947 */ /* 0x002fea000383ffff */
[----:B0-----:R-:W0:Y:S02]  /*17170*/  @!P2 LDC R4, c[0x0][0x580] ;  /* 0x00016000ff04ab82 */ /* 0x001e240000000800 */
[----:B0-----:R0:W-:Y:S02]  /*17180*/  @!P2 SYNCS.ARRIVE.TRANS64 RZ, [R5+URZ+0x36000], R4 ;  /* 0x0360000405ffa9a7 */ /* 0x0011e4000800003f */
[----:B0-----:R-:W-:-:S04]  /*17190*/  PRMT R4, R0, 0x9910, RZ ;  /* 0x0000991000047816 */ /* 0x001fc800000000ff */
[----:B------:R-:W-:-:S13]  /*171a0*/  ISETP.NE.AND P1, PT, R4, 0x2, PT ;  /* 0x000000020400780c */ /* 0x000fda0003f25270 */
[----:B------:R-:W-:Y:S05]  /*171b0*/  @P1 BRA `(.L_x_527) ;  /* 0x0000000000041947 */ /* 0x000fea0003800000 */
[----:B------:R-:W-:Y:S01]  /*171c0*/  BPT.TRAP 0x1 ;  /* 0x000000040000795c */ /* 0x000fe20000300000 */
.L_x_527:
[----:B------:R-:W-:Y:S05]  /*171d0*/  @P0 BRA `(.L_x_528) ;  /* 0x0000000000040947 */ /* 0x000fea0003800000 */
[----:B------:R-:W-:Y:S01]  /*171e0*/  BPT.TRAP 0x1 ;  /* 0x000000040000795c */ /* 0x000fe20000300000 */
.L_x_528:
[----:B------:R-:W-:Y:S01]  /*171f0*/  ULDC UR11, c[0x0][0x490] ;  /* 0x00012400000b7ab9 */ /* 0x000fe20000000800 */
[----:B------:R-:W-:Y:S01]  /*17200*/  R2UR UR6, R15 ;  /* 0x000000000f0672ca */ /* 0x000fe200000e0000 */
[----:B------:R-:W-:Y:S01]  /*17210*/  UISETP.NE.AND UP0, UPT, UR11, 0x1, UPT ;  /* 0x000000010b00788c */ /* 0x000fe2000bf05270 */
[----:B------:R-:W-:Y:S01]  /*17220*/  LEA R4, R3, 0x800, 0xd ;  /* 0x0000080003047811 */ /* 0x000fe200078e68ff */
[----:B------:R-:W-:Y:S01]  /*17230*/  ULDC UR10, c[0x0][0x49c] ;  /* 0x00012700000a7ab9 */ /* 0x000fe20000000800 */
[----:B------:R-:W-:Y:S01]  /*17240*/  R2UR UR19, R5 ;  /* 0x00000000051372ca */ /* 0x000fe200000e0000 */
[----:B------:R-:W-:Y:S01]  /*17250*/  UISETP.NE.AND UP1, UPT, UR10, 0x1, UPT ;  /* 0x000000010a00788c */ /* 0x000fe2000bf25270 */
[C---:B------:R-:W-:Y:S01]  /*17260*/  IMAD R5, R3.reuse, 0x2000, R12 ;  /* 0x0000200003057824 */ /* 0x040fe200078e020c */
[----:B------:R-:W-:Y:S01]  /*17270*/  ULDC UR33, c[0x0][0x4a8] ;  /* 0x00012a0000217ab9 */ /* 0x000fe20000000800 */
[----:B------:R-:W-:Y:S01]  /*17280*/  IMAD R4, R3, -0x1000, R4 ;  /* 0xfffff00003047824 */ /* 0x000fe200078e0204 */
[----:B------:R-:W-:Y:S01]  /*17290*/  UIADD3 UR11, -UR11, URZ, URZ ;  /* 0x0000003f0b0b7290 */ /* 0x000fe2000fffe13f */
[----:B------:R-:W-:Y:S01]  /*172a0*/  VIADD R16, R16, 0xffffffff ;  /* 0xffffffff10107836 */ /* 0x000fe20000000000 */
[----:B------:R-:W-:Y:S01]  /*172b0*/  ULDC UR14, c[0x0][0x4cc] ;  /* 0x00013300000e7ab9 */ /* 0x000fe20000000800 */
[----:B------:R-:W-:Y:S01]  /*172c0*/  @UP0 ULDC UR4, c[0x0][0x494] ;  /* 0x0001250000040ab9 */ /* 0x000fe20000000800 */
[----:B------:R-:W-:Y:S01]  /*172d0*/  @UP0 ULDC UR8, c[0x0][0x494] ;  /* 0x0001250000080ab9 */ /* 0x000fe20000000800 */
[----:B------:R-:W-:Y:S01]  /*172e0*/  UIMAD.WIDE.U32 UR4, UR6, UR4, URZ ;  /* 0x00000004060472a5 */ /* 0x000fe2000f8e003f */
[----:B------:R-:W-:Y:S01]  /*172f0*/  IMAD R4, R4, 0x2, R12 ;  /* 0x0000000204047824 */ /* 0x000fe200078e020c */
[----:B------:R-:W-:Y:S01]  /*17300*/  @UP0 ULDC UR7, c[0x0][0x498] ;  /* 0x0001260000070ab9 */ /* 0x000fe20000000800 */
[----:B------:R-:W-:Y:S01]  /*17310*/  UMOV UR18, UR6 ;  /* 0x0000000600127c82 */ /* 0x000fe20008000000 */
[----:B------:R-:W-:Y:S01]  /*17320*/  UIMAD.WIDE.U32 UR8, UR6, UR8, URZ ;  /* 0x00000008060872a5 */ /* 0x000fe2000f8e003f */
[----:B------:R-:W-:Y:S01]  /*17330*/  ISETP.GT.AND P3, PT, R16, 0x1, PT ;  /* 0x000000011000780c */ /* 0x000fe20003f64270 */
[----:B------:R-:W-:Y:S01]  /*17340*/  @UP0 USHF.R.U32.HI UR6, URZ, UR7, UR5 ;  /* 0x000000073f060299 */ /* 0x000fe20008011605 */
[----:B------:R-:W-:Y:S01]  /*17350*/  R2UR UR7, R15 ;  /* 0x000000000f0772ca */ /* 0x000fe200000e0000 */
[----:B------:R-:W-:Y:S01]  /*17360*/  @UP1 ULDC.64 UR16, c[0x0][0x4a0] ;  /* 0x0001280000101ab9 */ /* 0x000fe20000000a00 */
[----:B------:R-:W-:Y:S01]  /*17370*/  @UP0 ULDC UR12, c[0x0][0x498] ;  /* 0x00012600000c0ab9 */ /* 0x000fe20000000800 */
[----:B------:R-:W-:Y:S01]  /*17380*/  UIMAD.WIDE.U32 UR4, UR6, UR16, URZ ;  /* 0x00000010060472a5 */ /* 0x000fe2000f8e003f */
[----:B------:R-:W-:Y:S01]  /*17390*/  R2UR UR8, R12 ;  /* 0x000000000c0872ca */ /* 0x000fe200000e0000 */
[----:B------:R-:W-:Y:S01]  /*173a0*/  @UP0 USHF.R.U32.HI UR18, URZ, UR12, UR9 ;  /* 0x0000000c3f120299 */ /* 0x000fe20008011609 */
[----:B------:R-:W-:Y:S01]  /*173b0*/  R2UR UR16, R5 ;  /* 0x00000000051072ca */ /* 0x000fe200000e0000 */
[----:B------:R-:W-:Y:S01]  /*173c0*/  @UP1 ULDC.64 UR20, c[0x0][0x4a0] ;  /* 0x0001280000141ab9 */ /* 0x000fe20000000a00 */
[----:B------:R-:W-:Y:S01]  /*173d0*/  UISETP.NE.AND UP0, UPT, UR33, 0x1, UPT ;  /* 0x000000012100788c */ /* 0x000fe2000bf05270 */
[----:B------:R-:W-:Y:S01]  /*173e0*/  VIADD R15, R15, 0x20 ;  /* 0x000000200f0f7836 */ /* 0x000fe20000000000 */
[C---:B------:R-:W-:Y:S01]  /*173f0*/  R2UR UR4, R3.reuse ;  /* 0x00000000030472ca */ /* 0x040fe200000e0000 */
[----:B------:R-:W-:Y:S01]  /*17400*/  UIMAD.WIDE.U32 UR12, UR18, UR20, URZ ;  /* 0x00000014120c72a5 */ /* 0x000fe2000f8e003f */
[----:B------:R-:W-:Y:S01]  /*17410*/  VIADD R3, R3, 0x1 ;  /* 0x0000000103037836 */ /* 0x000fe20000000000 */
[----:B------:R-:W-:Y:S01]  /*17420*/  UMOV UR9, UR6 ;  /* 0x0000000600097c82 */ /* 0x000fe20008000000 */
[----:B------:R-:W-:-:S02]  /*17430*/  @UP1 USHF.R.U32.HI UR9, URZ, UR17, UR5 ;  /* 0x000000113f091299 */ /* 0x000fc40008011605 */
[----:B------:R-:W-:Y:S01]  /*17440*/  UIADD3 UR5, UR19, 0x36000, URZ ;  /* 0x0003600013057890 */ /* 0x000fe2000fffe03f */
[----:B------:R-:W-:Y:S01]  /*17450*/  ISETP.NE.AND P1, PT, R3, 0x9, PT ;  /* 0x000000090300780c */ /* 0x000fe20003f25270 */
[----:B------:R-:W-:Y:S01]  /*17460*/  UMOV UR17, UR18 ;  /* 0x0000001200117c82 */ /* 0x000fe20008000000 */
[----:B------:R-:W-:Y:S02]  /*17470*/  @UP1 USHF.R.U32.HI UR17, URZ, UR21, UR13 ;  /* 0x000000153f111299 */ /* 0x000fe4000801160d */
[----:B------:R-:W-:Y:S01]  /*17480*/  UIMAD UR19, UR6, UR11, UR7 ;  /* 0x0000000b061372a4 */ /* 0x000fe2000f8e0207 */
[----:B------:R-:W-:Y:S01]  /*17490*/  SEL R5, RZ, 0x1, P1 ;  /* 0x00000001ff057807 */ /* 0x000fe20000800000 */
[----:B------:R-:W-:Y:S01]  /*174a0*/  ULEA UR4, UR4, UR8, 0xe ;  /* 0x0000000804047291 */ /* 0x000fe2000f8e703f */
[----:B------:R-:W-:Y:S01]  /*174b0*/  R2UR UR8, R4 ;  /* 0x00000000040872ca */ /* 0x000fe200000e0000 */
[----:B------:R-:W-:Y:S01]  /*174c0*/  ULDC.64 UR20, c[0x0][0x198] ;  /* 0x0000660000147ab9 */ /* 0x000fe20000000a00 */
[----:B------:R-:W-:Y:S01]  /*174d0*/  IMAD.U32 R4, R7, 0x20, R6 ;  /* 0x0000002007047824 */ /* 0x000fe200078e0006 */
[----:B------:R-:W-:Y:S01]  /*174e0*/  UIADD3 UR40, UP1, UR20, 0xf0, URZ ;  /* 0x000000f014287890 */ /* 0x000fe2000ff3e03f */
[----:B------:R-:W-:Y:S01]  /*174f0*/  LOP3.LUT R2, R2, R5, RZ, 0x3c, !PT ;  /* 0x0000000502027212 */ /* 0x000fe200078e3cff */
[----:B------:R-:W-:Y:S01]  /*17500*/  UIADD3 UR48, UP2, UR20, 0x1f0, URZ ;  /* 0x000001f014307890 */ /* 0x000fe2000ff5e03f */
[----:B------:R-:W-:Y:S01]  /*17510*/  IMAD.U32 R4, R9, 0x400, R4 ;  /* 0x0000040009047824 */ /* 0x000fe200078e0004 */
[----:B------:R-:W-:Y:S01]  /*17520*/  UIMAD UR11, UR18, UR11, UR7 ;  /* 0x0000000b120b72a4 */ /* 0x000fe2000f8e0207 */
[----:B------:R-:W-:Y:S01]  /*17530*/  SEL R3, R3, RZ, P1 ;  /* 0x000000ff03037207 */ /* 0x000fe20000800000 */
[----:B------:R-:W-:Y:S01]  /*17540*/  @UP0 ULDC UR20, c[0x0][0x4ac] ;  /* 0x00012b0000140ab9 */ /* 0x000fe20000000800 */
[----:B------:R-:W-:Y:S01]  /*17550*/  UIADD3.X UR41, URZ, UR21, URZ, UP1, !UPT ;  /* 0x000000153f297290 */ /* 0x000fe20008ffe43f */
[----:B------:R-:W-:Y:S01]  /*17560*/  R2UR UR50, R4 ;  /* 0x00000000043272ca */ /* 0x000fe200000e0000 */
[----:B------:R-:W-:Y:S01]  /*17570*/  UIADD3.X UR49, URZ, UR21, URZ, UP2, !UPT ;  /* 0x000000153f317290 */ /* 0x000fe200097fe43f */
[----:B------:R-:W-:Y:S01]  /*17580*/  @UP0 ULDC UR46, c[0x0][0x4ac] ;  /* 0x00012b00002e0ab9 */ /* 0x000fe20000000800 */
[----:B------:R-:W-:Y:S01]  /*17590*/  UIADD3 UR30, -UR9, URZ, URZ ;  /* 0x0000003f091e7290 */ /* 0x000fe2000fffe13f */
[----:B------:R-:W-:Y:S01]  /*175a0*/  ULDC UR22, c[0x0][0x4ec] ;  /* 0x00013b0000167ab9 */ /* 0x000fe20000000800 */
[----:B------:R-:W-:-:S02]  /*175b0*/  UIMAD.WIDE.U32 UR20, UR9, UR20, URZ ;  /* 0x00000014091472a5 */ /* 0x000fc4000f8e003f */
[----:B------:R-:W-:Y:S02]  /*175c0*/  UIADD3 UR52, -UR17, URZ, URZ ;  /* 0x0000003f11347290 */ /* 0x000fe4000fffe13f */
[----:B------:R-:W-:Y:S01]  /*175d0*/  UIMAD.WIDE.U32 UR46, UR17, UR46, URZ ;  /* 0x0000002e112e72a5 */ /* 0x000fe2000f8e003f */
[----:B------:R-:W-:Y:S01]  /*175e0*/  @UP0 ULDC UR26, c[0x0][0x4b0] ;  /* 0x00012c00001a0ab9 */ /* 0x000fe20000000800 */
[----:B------:R-:W-:Y:S02]  /*175f0*/  UIMAD UR19, UR19, UR14, UR22 ;  /* 0x0000000e131372a4 */ /* 0x000fe4000f8e0216 */
[----:B------:R-:W-:Y:S01]  /*17600*/  UIMAD UR11, UR11, UR14, UR22 ;  /* 0x0000000e0b0b72a4 */ /* 0x000fe2000f8e0216 */
[----:B------:R-:W-:Y:S02]  /*17610*/  @UP0 ULDC UR34, c[0x0][0x4b0] ;  /* 0x00012c0000220ab9 */ /* 0x000fe40000000800 */
[----:B------:R-:W-:Y:S01]  /*17620*/  UMOV UR22, UR9 ;  /* 0x0000000900167c82 */ /* 0x000fe20008000000 */
[----:B------:R-:W-:Y:S01]  /*17630*/  UIMAD UR30, UR10, UR30, UR6 ;  /* 0x0000001e0a1e72a4 */ /* 0x000fe2000f8e0206 */
[----:B------:R-:W-:Y:S01]  /*17640*/  R2UR UR6, R8 ;  /* 0x00000000080672ca */ /* 0x000fe200000e0000 */
[----:B------:R-:W-:Y:S01]  /*17650*/  UMOV UR14, UR17 ;  /* 0x00000011000e7c82 */ /* 0x000fe20008000000 */
[----:B------:R-:W-:Y:S01]  /*17660*/  UIMAD UR10, UR10, UR52, UR18 ;  /* 0x000000340a0a72a4 */ /* 0x000fe2000f8e0212 */
[----:B------:R-:W-:Y:S01]  /*17670*/  R2UR UR18, R10 ;  /* 0x000000000a1272ca */ /* 0x000fe200000e0000 */
[----:B------:R-:W-:Y:S01]  /*17680*/  @UP0 USHF.R.U32.HI UR22, URZ, UR26, UR21 ;  /* 0x0000001a3f160299 */ /* 0x000fe20008011615 */
[----:B------:R-:W-:Y:S01]  /*17690*/  R2UR UR26, R11 ;  /* 0x000000000b1a72ca */ /* 0x000fe200000e0000 */
[----:B------:R-:W-:Y:S01]  /*176a0*/  ULDC.64 UR12, c[0x0][0x4d0] ;  /* 0x00013400000c7ab9 */ /* 0x000fe20000000a00 */
[----:B------:R-:W-:Y:S01]  /*176b0*/  ULDC.64 UR44, c[0x0][0x4f0] ;  /* 0x00013c00002c7ab9 */ /* 0x000fe20000000a00 */
[----:B------:R-:W-:Y:S01]  /*176c0*/  @UP0 USHF.R.U32.HI UR14, URZ, UR34, UR47 ;  /* 0x000000223f0e0299 */ /* 0x000fe2000801162f */
[----:B------:R-:W-:Y:S01]  /*176d0*/  R2UR UR34, R14 ;  /* 0x000000000e2272ca */ /* 0x000fe200000e0000 */
[----:B------:R-:W-:Y:S01]  /*176e0*/  UIMAD UR20, UR30, UR12, UR44 ;  /* 0x0000000c1e1472a4 */ /* 0x000fe2000f8e022c */
[----:B------:R-:W-:Y:S01]  /*176f0*/  R2UR UR30, R13 ;  /* 0x000000000d1e72ca */ /* 0x000fe200000e0000 */
[----:B------:R-:W-:Y:S01]  /*17700*/  UIMAD UR12, UR10, UR12, UR44 ;  /* 0x0000000c0a0c72a4 */ /* 0x000fe2000f8e022c */
[----:B------:R-:W-:Y:S01]  /*17710*/  R2UR UR10, R17 ;  /* 0x00000000110a72ca */ /* 0x000fe200000e0000 */
[----:B------:R-:W-:-:S02]  /*17720*/  UIADD3 UR21, -UR22, URZ, URZ ;  /* 0x0000003f16157290 */ /* 0x000fc4000fffe13f */
[----:B------:R-:W-:Y:S02]  /*17730*/  UIADD3 UR44, -UR14, URZ, URZ ;  /* 0x0000003f0e2c7290 */ /* 0x000fe4000fffe13f */
[----:B------:R-:W-:Y:S02]  /*17740*/  UIMAD UR21, UR33, UR21, UR9 ;  /* 0x00000015211572a4 */ /* 0x000fe4000f8e0209 */
[----:B------:R-:W-:Y:S02]  /*17750*/  UIADD3 UR24, UR4, 0x1000, URZ ;  /* 0x0000100004187890 */ /* 0x000fe4000fffe03f */
[----:B------:R-:W-:Y:S02]  /*17760*/  UIMAD UR33, UR33, UR44, UR17 ;  /* 0x0000002c212172a4 */ /* 0x000fe4000f8e0211 */
[----:B------:R-:W-:Y:S02]  /*17770*/  UIADD3 UR28, UR4, 0x2000, URZ ;  /* 0x00002000041c7890 */ /* 0x000fe4000fffe03f */
[----:B------:R-:W-:-:S02]  /*17780*/  UIADD3 UR32, UR4, 0x3000, URZ ;  /* 0x0000300004207890 */ /* 0x000fc4000fffe03f */
[----:B------:R-:W-:Y:S02]  /*17790*/  UIADD3 UR16, UR16, 0x24000, URZ ;  /* 0x0002400010107890 */ /* 0x000fe4000fffe03f */
[----:B------:R-:W-:Y:S02]  /*177a0*/  UIMAD UR21, UR21, UR13, UR45 ;  /* 0x0000000d151572a4 */ /* 0x000fe4000f8e022d */
[----:B------:R-:W-:Y:S02]  /*177b0*/  UPRMT UR50, UR50, 0x5410, URZ ;  /* 0x0000541032327896 */ /* 0x000fe4000800003f */
[----:B------:R-:W-:Y:S02]  /*177c0*/  UIADD3 UR8, UR8, 0x24000, URZ ;  /* 0x0002400008087890 */ /* 0x000fe4000fffe03f */
[----:B------:R-:W-:Y:S01]  /*177d0*/  UIMAD UR13, UR33, UR13, UR45 ;  /* 0x0000000d210d72a4 */ /* 0x000fe2000f8e022d */
[----:B------:R-:W-:Y:S01]  /*177e0*/  UMOV UR42, 0x0 ;  /* 0x00000000002a7882 */ /* 0x000fe20000000000 */
[----:B------:R-:W-:Y:S01]  /*177f0*/  UMOV UR43, 0x10000000 ;  /* 0x10000000002b7882 */ /* 0x000fe20000000000 */
[----:B------:R-:W-:Y:S01]  /*17800*/  UMOV UR27, UR7 ;  /* 0x00000007001b7c82 */ /* 0x000fe20008000000 */
[----:B------:R-:W-:Y:S01]  /*17810*/  UMOV UR25, UR5 ;  /* 0x0000000500197c82 */ /* 0x000fe20008000000 */
[----:B------:R-:W-:Y:S01]  /*17820*/  UMOV UR31, UR7 ;  /* 0x00000007001f7c82 */ /* 0x000fe20008000000 */
[----:B------:R-:W-:Y:S01]  /*17830*/  UMOV UR29, UR5 ;  /* 0x00000005001d7c82 */ /* 0x000fe20008000000 */
[----:B------:R0:W-:Y:S01]  /*17840*/  UTMALDG.2D [UR4], [UR40], desc[UR42] ;  /* 0x00002a04280075b4 */ /* 0x0001e20008009000 */
[----:B------:R-:W-:Y:S01]  /*17850*/  UMOV UR35, UR7 ;  /* 0x0000000700237c82 */ /* 0x000fe20008000000 */
[----:B------:R-:W-:Y:S01]  /*17860*/  UMOV UR33, UR5 ;  /* 0x0000000500217c82 */ /* 0x000fe20008000000 */
[----:B------:R-:W-:Y:S01]  /*17870*/  UMOV UR17, UR5 ;  /* 0x0000000500117c82 */ /* 0x000fe20008000000 */
[----:B------:R-:W-:Y:S01]  /*17880*/  UMOV UR9, UR5 ;  /* 0x0000000500097c82 */ /* 0x000fe20008000000 */
[----:B------:R0:W-:Y:S01]  /*17890*/  UTMALDG.2D [UR24], [UR40], desc[UR42] ;  /* 0x00002a18280075b4 */ /* 0x0001e20008009000 */
[----:B------:R0:W-:Y:S01]  /*178a0*/  UTMALDG.2D [UR28], [UR40], desc[UR42] ;  /* 0x00002a1c280075b4 */ /* 0x0001e20008009000 */
[----:B------:R0:W-:Y:S01]  /*178b0*/  UTMALDG.2D [UR32], [UR40], desc[UR42] ;  /* 0x00002a20280075b4 */ /* 0x0001e20008009000 */
[----:B------:R0:W-:Y:S01]  /*178c0*/  UTMALDG.5D.IM2COL [UR16], [UR48], UR50 ;  /* 0x00000010300073b4 */ /* 0x0001e20008060032 */
[----:B------:R0:W-:Y:S02]  /*178d0*/  UTMALDG.5D.IM2COL [UR8], [UR48], UR50 ;  /* 0x00000008300073b4 */ /* 0x0001e40008060032 */
[----:B0-----:R-:W-:Y:S05]  /*178e0*/  @P3 BRA `(.L_x_529) ;  /* 0xfffffff400fc3947 */ /* 0x001fea000383ffff */
.L_x_525:
[----:B------:R-:W-:Y:S01]  /*178f0*/  UISETP.GE.U32.AND UP1, UPT, UR39, 0x9, UPT ;  /* 0x000000092700788c */ /* 0x000fe2000bf26070 */
[----:B------:R-:W-:-:S05]  /*17900*/  IMAD.MOV.U32 R0, RZ, RZ, 0x1 ;  /* 0x00000001ff007424 */ /* 0x000fca00078e00ff */
[----:B------:R-:W-:-:S05]  /*17910*/  PLOP3.LUT P0, PT, PT, PT, UP1, 0x80, 0x0 ;  /* 0x000000000000781c */ /* 0x000fca0003f0f018 */
[----:B------:R-:W-:-:S04]  /*17920*/  @UP1 UIMAD.WIDE.U32 UR4, UR39, 0x38e38e39, URZ ;  /* 0x38e38e39270418a5 */ /* 0x000fc8000f8e003f */
[----:B------:R-:W-:-:S04]  /*17930*/  @UP1 USHF.R.U32.HI UR4, URZ, 0x1, UR5 ;  /* 0x000000013f041899 */ /* 0x000fc80008011605 */
[----:B------:R-:W-:-:S04]  /*17940*/  @UP1 ULOP3.LUT UR4, UR4, 0x1, URZ, 0xc0, !UPT ;  /* 0x0000000104041892 */ /* 0x000fc8000f8ec03f */
[----:B------:R-:W-:-:S04]  /*17950*/  @UP1 UISETP.NE.U32.AND UP0, UPT, UR4, 0x1, UPT ;  /* 0x000000010400188c */ /* 0x000fc8000bf05070 */
[----:B------:R-:W-:-:S04]  /*17960*/  @UP1 UISETP.NE.U32.AND.EX UP0, UPT, URZ, URZ, UPT, UP0 ;  /* 0x0000003f3f00128c */ /* 0x000fc8000bf05100 */
[----:B------:R-:W-:-:S06]  /*17970*/  @UP1 USEL UR4, URZ, 0x1, !UP0 ;  /* 0x000000013f041887 */ /* 0x000fcc000c000000 */
[----:B------:R-:W-:Y:S01]  /*17980*/  @P0 IMAD.U32 R0, RZ, RZ, UR4 ;  /* 0x00000004ff000e24 */ /* 0x000fe2000f8e00ff */
[----:B------:R-:W-:Y:S05]  /*17990*/  WARPSYNC.ALL ;  /* 0x0000000000007948 */ /* 0x000fea0003800000 */
[----:B------:R-:W-:-:S13]  /*179a0*/  ELECT P0, URZ, PT ;  /* 0x00000000003f782f */ /* 0x000fda0003800000 */
[----:B------:R-:W-:Y:S05]  /*179b0*/  @!P0 EXIT ;  /* 0x000000000000894d */ /* 0x000fea0003800000 */
[----:B------:R-:W-:-:S04]  /*179c0*/  ULOP3.LUT UR15, UR15, 0x2, URZ, 0xfc, !UPT ;  /* 0x000000020f0f7892 */ /* 0x000fc8000f8efc3f */
[----:B------:R-:W-:-:S06]  /*179d0*/  UISETP.NE.AND UP0, UPT, UR15, 0x3, UPT ;  /* 0x000000030f00788c */ /* 0x000fcc000bf05270 */
[----:B------:R-:W-:-:S13]  /*179e0*/  PLOP3.LUT P0, PT, PT, PT, UP0, 0x80, 0x0 ;  /* 0x000000000000781c */ /* 0x000fda0003f0f008 */
[----:B------:R-:W-:Y:S05]  /*179f0*/  @!P0 BRA `(.L_x_530) ;  /* 0x0000000000048947 */ /* 0x000fea0003800000 */
[----:B------:R-:W-:Y:S01]  /*17a00*/  BPT.TRAP 0x1 ;  /* 0x000000040000795c */ /* 0x000fe20000300000 */
.L_x_530:
[----:B------:R-:W0:Y:S01]  /*17a10*/  S2UR UR7, SR_CgaCtaId ;  /* 0x00000000000779c3 */ /* 0x000e220000008800 */
[----:B------:R-:W-:Y:S01]  /*17a20*/  UIMAD.WIDE.U32 UR4, UR39, 0x38e38e39, URZ ;  /* 0x38e38e39270478a5 */ /* 0x000fe2000f8e003f */
[----:B------:R-:W-:Y:S01]  /*17a30*/  SHF.L.U32 R2, R0, 0x1f, RZ ;  /* 0x0000001f00027819 */ /* 0x000fe200000006ff */
[----:B------:R-:W-:Y:S02]  /*17a40*/  UMOV UR6, 0x400 ;  /* 0x0000040000067882 */ /* 0x000fe40000000000 */
[----:B------:R-:W-:-:S04]  /*17a50*/  USHF.R.U32.HI UR4, URZ, 0x1, UR5 ;  /* 0x000000013f047899 */ /* 0x000fc80008011605 */
[----:B------:R-:W-:Y:S02]  /*17a60*/  UIMAD UR39, UR4, -0x9, UR39 ;  /* 0xfffffff7042778a4 */ /* 0x000fe4000f8e0227 */
[----:B0-----:R-:W-:-:S04]  /*17a70*/  ULEA UR6, UR7, UR6, 0x18 ;  /* 0x0000000607067291 */ /* 0x001fc8000f8ec03f */
[----:B------:R-:W-:-:S04]  /*17a80*/  UIADD3 UR4, UR6, 0x36048, URZ ;  /* 0x0003604806047890 */ /* 0x000fc8000fffe03f */
[----:B------:R-:W-:-:S12]  /*17a90*/  ULEA UR5, UR39, UR4, 0x3 ;  /* 0x0000000427057291 */ /* 0x000fd8000f8e183f */
.L_x_531:
[----:B0-----:R-:W-:-:S04]  /*17aa0*/  IMAD.U32 R3, RZ, RZ, UR5 ;  /* 0x00000005ff037e24 */ /* 0x001fc8000f8e00ff */
[----:B------:R0:W1:Y:S03]  /*17ab0*/  SYNCS.PHASECHK.TRANS64.TRYWAIT P0, [R3+URZ], R2 ;  /* 0x00000002030075a7 */ /* 0x000066000800017f */
[----:B-1----:R-:W-:Y:S05]  /*17ac0*/  @!P0 NANOSLEEP.SYNCS 0x989680 ;  /* 0x009896800000895d */ /* 0x002fea0003900000 */
[----:B------:R-:W1:Y:S02]  /*17ad0*/  @!P0 SYNCS.PHASECHK.TRANS64 P0, [R3+URZ], R2 ;  /* 0x00000002030085a7 */ /* 0x000e64000800007f */
[----:B-1----:R-:W-:Y:S05]  /*17ae0*/  @!P0 BRA `(.L_x_531) ;  /* 0xfffffffc00ec8947 */ /* 0x002fea000383ffff */
[----:B------:R-:W-:-:S04]  /*17af0*/  UIADD3 UR39, UR39, 0x1, URZ ;  /* 0x0000000127277890 */ /* 0x000fc8000fffe03f */
[----:B------:R-:W-:-:S04]  /*17b00*/  UISETP.NE.AND UP0, UPT, UR39, 0x9, UPT ;  /* 0x000000092700788c */ /* 0x000fc8000bf05270 */
[----:B------:R-:W-:Y:S02]  /*17b10*/  USEL UR5, URZ, 0x1, UP0 ;  /* 0x000000013f057887 */ /* 0x000fe40008000000 */
[----:B------:R-:W-:-:S04]  /*17b20*/  USEL UR39, UR39, URZ, UP0 ;  /* 0x0000003f27277287 */ /* 0x000fc80008000000 */
[----:B0-----:R-:W-:Y:S01]  /*17b30*/  LOP3.LUT R2, R0, UR5, RZ, 0x3c, !PT ;  /* 0x0000000500027c12 */ /* 0x001fe2000f8e3cff */
[----:B------:R-:W-:-:S03]  /*17b40*/  ULEA UR6, UR39, UR4, 0x3 ;  /* 0x0000000427067291 */ /* 0x000fc6000f8e183f */
[----:B------:R-:W-:-:S09]  /*17b50*/  SHF.L.U32 R0, R2, 0x1f, RZ ;  /* 0x0000001f02007819 */ /* 0x000fd200000006ff */
.L_x_532:
        /* <DEDUP_REMOVED lines=9> */
[----:B------:R-:W-:Y:S01]  /*17bf0*/  LOP3.LUT R2, R2, UR5, RZ, 0x3c, !PT ;  /* 0x0000000502027c12 */ /* 0x000fe2000f8e3cff */
[----:B------:R-:W-:-:S03]  /*17c00*/  ULEA UR6, UR39, UR4, 0x3 ;  /* 0x0000000427067291 */ /* 0x000fc6000f8e183f */
[----:B0-----:R-:W-:-:S09]  /*17c10*/  SHF.L.U32 R0, R2, 0x1f, RZ ;  /* 0x0000001f02007819 */ /* 0x001fd200000006ff */
.L_x_533:
        /* <DEDUP_REMOVED lines=12> */
.L_x_534:
        /* <DEDUP_REMOVED lines=12> */
.L_x_535:
        /* <DEDUP_REMOVED lines=12> */
.L_x_536:
        /* <DEDUP_REMOVED lines=12> */
.L_x_537:
        /* <DEDUP_REMOVED lines=12> */
.L_x_538:
        /* <DEDUP_REMOVED lines=12> */
.L_x_539:
[----:B0-----:R-:W-:-:S04]  /*180a0*/  IMAD.U32 R3, RZ, RZ, UR39 ;  /* 0x00000027ff037e24 */ /* 0x001fc8000f8e00ff */
[----:B------:R0:W1:Y:S03]  /*180b0*/  SYNCS.PHASECHK.TRANS64.TRYWAIT P0, [R3+URZ], R0 ;  /* 0x00000000030075a7 */ /* 0x000066000800017f */
[----:B-1----:R-:W-:Y:S05]  /*180c0*/  @!P0 NANOSLEEP.SYNCS 0x989680 ;  /* 0x009896800000895d */ /* 0x002fea0003900000 */
[----:B------:R-:W1:Y:S02]  /*180d0*/  @!P0 SYNCS.PHASECHK.TRANS64 P0, [R3+URZ], R0 ;  /* 0x00000000030085a7 */ /* 0x000e64000800007f */
[----:B-1----:R-:W-:Y:S05]  /*180e0*/  @P0 EXIT ;  /* 0x000000000000094d */ /* 0x002fea0003800000 */
[----:B------:R-:W-:Y:S05]  /*180f0*/  BRA `(.L_x_539) ;  /* 0xfffffffc00e87947 */ /* 0x000fea000383ffff */
.L_x_540:
[----:B------:R-:W-:-:S00]  /*18100*/  BRA `(.L_x_540) ;  /* 0xfffffffc00fc7947 */ /* 0x000fc0000383ffff */
[----:B------:R-:W-:-:S00]  /*18110*/  NOP ;  /* 0x0000000000007918 */ /* 0x000fc00000000000 */
        /* <DEDUP_REMOVED lines=14> */
.L_x_541:


//--------------------- .nv.shared._ZN7cutlass13device_kernelINS_4conv6kernel13ConvUniversalINS1_16ConvProblemShapeILNS1_8OperatorE2ELi3EEENS1_10collective14CollectiveConvINS1_46MainloopSm90TmaGmmaWarpSpecializedImplicitGemmILS5_2ELi9ELi3EN4cute5tupleIJNSA_1CILi1EEESD_SD_EEENS1_36KernelImplicitTmaWarpSpecializedSm90ELi1EEENSB_IJNSC_ILi256EEENSB_IJNSC_ILi128EEEEEENSB_IJNSC_ILi32EEEEEEEEENS_10bfloat16_tESN_NSA_8TiledMMAINSA_8MMA_AtomIJNSA_4SM904GMMA28MMA_64x128x16_F32BF16BF16_SSILNSR_5MajorE1ELST_1ELNSR_7ScaleInE1ELSU_1EEEEEENSA_6LayoutISE_NSB_IJNSC_ILi0EEESY_SY_EEEEENSB_IJNSA_10UnderscoreES11_S11_EEEEENS7_6detail26Sm90ImplicitGemmTileTraitsINSA_13SM90_TMA_LOADENSA_14ComposedLayoutINSA_7SwizzleILi3ELi4ELi3EEENSA_18smem_ptr_flag_bitsILi16EEENSX_INSB_IJNSB_IJNSC_ILi64EEENSC_ILi4EEEEEENSB_IJNSC_ILi8EEES1D_EEENSB_IJSD_NSC_ILi9EEEEEEEEENSB_IJNSB_IJSD_NSC_ILi2048EEEEEENSB_IJS1C_NSC_ILi512EEEEEENSB_IJSY_NSC_ILi8192EEEEEEEEEEEEEvEENS15_INSA_20SM90_TMA_LOAD_IM2COLENS17_IS19_S1B_NSX_INSB_IJNSB_IJS1C_NSC_ILi2EEEEEES1G_S1I_EEENSB_IJS1L_S1N_NSB_IJSY_NSC_ILi4096EEEEEEEEEEEEEvEEEENS_8epilogue10collective6detail29Sm90TmaWarpSpecializedAdapterINS26_15DefaultEpilogueISN_NSB_IJlNSB_IJSD_lllEEESY_EEES2B_NS25_6thread17LinearCombinationISN_Li1EffLNS2C_9ScaleType4KindE0ELNS_15FloatRoundStyleE2ESN_EENS_4gemm15EpilogueDefaultEEEEEvvEEEEvNT_6ParamsE --------------------------
	.section	.nv.shared._ZN7cutlass13device_kernelINS_4conv6kernel13ConvUniversalINS1_16ConvProblemShapeILNS1_8OperatorE2ELi3EEENS1_10collective14CollectiveConvINS1_46MainloopSm90TmaGmmaWarpSpecializedImplicitGemmILS5_2ELi9ELi3EN4cute5tupleIJNSA_1CILi1EEESD_SD_EEENS1_36KernelImplicitTmaWarpSpecializedSm90ELi1EEENSB_IJNSC_ILi256EEENSB_IJNSC_ILi128EEEEEENSB_IJNSC_ILi32EEEEEEEEENS_10bfloat16_tESN_NSA_8TiledMMAINSA_8MMA_AtomIJNSA_4SM904GMMA28MMA_64x128x16_F32BF16BF16_SSILNSR_5MajorE1ELST_1ELNSR_7ScaleInE1ELSU_1EEEEEENSA_6LayoutISE_NSB_IJNSC_ILi0EEESY_SY_EEEEENSB_IJNSA_10UnderscoreES11_S11_EEEEENS7_6detail26Sm90ImplicitGemmTileTraitsINSA_13SM90_TMA_LOADENSA_14ComposedLayoutINSA_7SwizzleILi3ELi4ELi3EEENSA_18smem_ptr_flag_bitsILi16EEENSX_INSB_IJNSB_IJNSC_ILi64EEENSC_ILi4EEEEEENSB_IJNSC_ILi8EEES1D_EEENSB_IJSD_NSC_ILi9EEEEEEEEENSB_IJNSB_IJSD_NSC_ILi2048EEEEEENSB_IJS1C_NSC_ILi512EEEEEENSB_IJSY_NSC_ILi8192EEEEEEEEEEEEEvEENS15_INSA_20SM90_TMA_LOAD_IM2COLENS17_IS19_S1B_NSX_INSB_IJNSB_IJS1C_NSC_ILi2EEEEEES1G_S1I_EEENSB_IJS1L_S1N_NSB_IJSY_NSC_ILi4096EEEEEEEEEEEEEvEEEENS_8epilogue10collective6detail29Sm90TmaWarpSpecializedAdapterINS26_15DefaultEpilogueISN_NSB_IJlNSB_IJSD_lllEEESY_EEES2B_NS25_6thread17LinearCombinationISN_Li1EffLNS2C_9ScaleType4KindE0ELNS_15FloatRoundStyleE2ESN_EENS_4gemm15EpilogueDefaultEEEEEvvEEEEvNT_6ParamsE,"aw",@nobits
	.sectionflags	@""
	.align	16
	.zero		1024


//--------------------- .nv.shared.reserved.0     --------------------------
	.section	.nv.shared.reserved.0,"aw",@nobits
	.weak		__nv_reservedSMEM_offset_0_alias
	.size		__nv_reservedSMEM_offset_0_alias, 0, 0
	.other		__nv_reservedSMEM_offset_0_alias,@"STO_CUDA_RESERVED_SHARED STV_DEFAULT"
__nv_reservedSMEM_offset_0_alias:
	.zero		0


//--------------------- .nv.global                --------------------------
	.section	.nv.global,"aw",@nobits
.nv.global:
	.type		_ZN39_INTERNAL_205fe3d8_4_k_cu_ad1edfc3_35614cute1_E,@object
	.size		_ZN39_INTERNAL_205fe3d8_4_k_cu_ad1edfc3_35614cute1_E,(_ZN39_INTERNAL_205fe3d8_4_k_cu_ad1edfc3_35614cuda3std3__45__cpo6cbeginE - _ZN39_INTERNAL_205fe3d8_4_k_cu_ad1edfc3_35614cute1_E)
_ZN39_INTERNAL_205fe3d8_4_k_cu_ad1edfc3_35614cute1_E:
	.zero		1
	.type		_ZN39_INTERNAL_205fe3d8_4_k_cu_ad1edfc3_35614cuda3std3__45__cpo6cbeginE,@object
	.size		_ZN39_INTERNAL_205fe3d8_4_k_cu_ad1edfc3_35614cuda3std3__45__cpo6cbeginE,(_ZN39_INTERNAL_205fe3d8_4_k_cu_ad1edfc3_35614cuda3std3__48in_placeE - _ZN39_INTERNAL_205fe3d8_4_k_cu_ad1edfc3_35614cuda3std3__45__cpo6cbeginE)
_ZN39_INTERNAL_205fe3d8_4_k_cu_ad1edfc3_35614cuda3std3__45__cpo6cbeginE:
	.zero		1
	.type		_ZN39_INTERNAL_205fe3d8_4_k_cu_ad1edfc3_35614cuda3std3__48in_placeE,@object
	.size		_ZN39_INTERNAL_205fe3d8_4_k_cu_ad1edfc3_35614cuda3std3__48in_placeE,(_ZN39_INTERNAL_205fe3d8_4_k_cu_ad1edfc3_35614cuda3std6ranges3__45__cpo9iter_moveE - _ZN39_INTERNAL_205fe3d8_4_k_cu_ad1edfc3_35614cuda3std3__48in_placeE)
_ZN39_INTERNAL_205fe3d8_4_k_cu_ad1edfc3_35614cuda3std3__48in_placeE:
	.zero		1
	.type		_ZN39_INTERNAL_205fe3d8_4_k_cu_ad1edfc3_35614cuda3std6ranges3__45__cpo9iter_moveE,@object
	.size		_ZN39_INTERNAL_205fe3d8_4_k_cu_ad1edfc3_35614cuda3std6ranges3__45__cpo9iter_moveE,(_ZN39_INTERNAL_205fe3d8_4_k_cu_ad1edfc3_35614cuda3std3__45__cpo5beginE - _ZN39_INTERNAL_205fe3d8_4_k_cu_ad1edfc3_35614cuda3std6ranges3__45__cpo9iter_moveE)
_ZN39_INTERNAL_205fe3d8_4_k_cu_ad1edfc3_35614cuda3std6ranges3__45__cpo9iter_moveE:
	.zero		1
	.type		_ZN39_INTERNAL_205fe3d8_4_k_cu_ad1edfc3_35614cuda3std3__45__cpo5beginE,@object
	.size		_ZN39_INTERNAL_205fe3d8_4_k_cu_ad1edfc3_35614cuda3std3__45__cpo5beginE,(_ZN39_INTERNAL_205fe3d8_4_k_cu_ad1edfc3_35614cuda3std3__441_GLOBAL__N__205fe3d8_4_k_cu_ad1edfc3_35616ignoreE - _ZN39_INTERNAL_205fe3d8_4_k_cu_ad1edfc3_35614cuda3std3__45__cpo5beginE)
_ZN39_INTERNAL_205fe3d8_4_k_cu_ad1edfc3_35614cuda3std3__45__cpo5beginE:
	.zero		1
	.type		_ZN39_INTERNAL_205fe3d8_4_k_cu_ad1edfc3_35614cuda3std3__441_GLOBAL__N__205fe3d8_4_k_cu_ad1edfc3_35616ignoreE,@object
	.size		_ZN39_INTERNAL_205fe3d8_4_k_cu_ad1edfc3_35614cuda3std3__441_GLOBAL__N__205fe3d8_4_k_cu_ad1edfc3_35616ignoreE,(_ZN39_INTERNAL_205fe3d8_4_k_cu_ad1edfc3_35614cute7productE - _ZN39_INTERNAL_205fe3d8_4_k_cu_ad1edfc3_35614cuda3std3__441_GLOBAL__N__205fe3d8_4_k_cu_ad1edfc3_35616ignoreE)
_ZN39_INTERNAL_205fe3d8_4_k_cu_ad1edfc3_35614cuda3std3__441_GLOBAL__N__205fe3d8_4_k_cu_ad1edfc3_35616ignoreE:
	.zero		1
	.type		_ZN39_INTERNAL_205fe3d8_4_k_cu_ad1edfc3_35614cute7productE,@object
	.size		_ZN39_INTERNAL_205fe3d8_4_k_cu_ad1edfc3_35614cute7productE,(_ZN39_INTERNAL_205fe3d8_4_k_cu_ad1edfc3_35614cuda3std3__45__cpo3endE - _ZN39_INTERNAL_205fe3d8_4_k_cu_ad1edfc3_35614cute7productE)
_ZN39_INTERNAL_205fe3d8_4_k_cu_ad1edfc3_35614cute7productE:
	.zero		1
	.type		_ZN39_INTERNAL_205fe3d8_4_k_cu_ad1edfc3_35614cuda3std3__45__cpo3endE,@object
	.size		_ZN39_INTERNAL_205fe3d8_4_k_cu_ad1edfc3_35614cuda3std3__45__cpo3endE,(_ZN39_INTERNAL_205fe3d8_4_k_cu_ad1edfc3_35614cuda3std3__419piecewise_constructE - _ZN39_INTERNAL_205fe3d8_4_k_cu_ad1edfc3_35614cuda3std3__45__cpo3endE)
_ZN39_INTERNAL_205fe3d8_4_k_cu_ad1edfc3_35614cuda3std3__45__cpo3endE:
	.zero		1
	.type		_ZN39_INTERNAL_205fe3d8_4_k_cu_ad1edfc3_35614cuda3std3__419piecewise_constructE,@object
	.size		_ZN39_INTERNAL_205fe3d8_4_k_cu_ad1edfc3_35614cuda3std3__419piecewise_constructE,(_ZN39_INTERNAL_205fe3d8_4_k_cu_ad1edfc3_35614cuda3std3__45__cpo4cendE - _ZN39_INTERNAL_205fe3d8_4_k_cu_ad1edfc3_35614cuda3std3__419piecewise_constructE)
_ZN39_INTERNAL_205fe3d8_4_k_cu_ad1edfc3_35614cuda3std3__419piecewise_constructE:
	.zero		1
	.type		_ZN39_INTERNAL_205fe3d8_4_k_cu_ad1edfc3_35614cuda3std3__45__cpo4cendE,@object
	.size		_ZN39_INTERNAL_205fe3d8_4_k_cu_ad1edfc3_35614cuda3std3__45__cpo4cendE,(_ZN39_INTERNAL_205fe3d8_4_k_cu_ad1edfc3_35614cuda3std6ranges3__45__cpo4swapE - _ZN39_INTERNAL_205fe3d8_4_k_cu_ad1edfc3_35614cuda3std3__45__cpo4cendE)
_ZN39_INTERNAL_205fe3d8_4_k_cu_ad1edfc3_35614cuda3std3__45__cpo4cendE:
	.zero		1
	.type		_ZN39_INTERNAL_205fe3d8_4_k_cu_ad1edfc3_35614cuda3std6ranges3__45__cpo4swapE,@object
	.size		_ZN39_INTERNAL_205fe3d8_4_k_cu_ad1edfc3_35614cuda3std6ranges3__45__cpo4swapE,(.L_7 - _ZN39_INTERNAL_205fe3d8_4_k_cu_ad1edfc3_35614cuda3std6ranges3__45__cpo4swapE)
_ZN39_INTERNAL_205fe3d8_4_k_cu_ad1edfc3_35614cuda3std6ranges3__45__cpo4swapE:
	.zero		1
.L_7:


//--------------------- .nv.constant0._ZN7cutlass13device_kernelINS_4conv6kernel13ConvUniversalINS1_16ConvProblemShapeILNS1_8OperatorE2ELi3EEENS1_10collective14CollectiveConvINS1_46MainloopSm90TmaGmmaWarpSpecializedImplicitGemmILS5_2ELi9ELi3EN4cute5tupleIJNSA_1CILi1EEESD_SD_EEENS1_36KernelImplicitTmaWarpSpecializedSm90ELi1EEENSB_IJNSC_ILi256EEENSB_IJNSC_ILi128EEEEEENSB_IJNSC_ILi32EEEEEEEEENS_10bfloat16_tESN_NSA_8TiledMMAINSA_8MMA_AtomIJNSA_4SM904GMMA28MMA_64x128x16_F32BF16BF16_SSILNSR_5MajorE1ELST_1ELNSR_7ScaleInE1ELSU_1EEEEEENSA_6LayoutISE_NSB_IJNSC_ILi0EEESY_SY_EEEEENSB_IJNSA_10UnderscoreES11_S11_EEEEENS7_6detail26Sm90ImplicitGemmTileTraitsINSA_13SM90_TMA_LOADENSA_14ComposedLayoutINSA_7SwizzleILi3ELi4ELi3EEENSA_18smem_ptr_flag_bitsILi16EEENSX_INSB_IJNSB_IJNSC_ILi64EEENSC_ILi4EEEEEENSB_IJNSC_ILi8EEES1D_EEENSB_IJSD_NSC_ILi9EEEEEEEEENSB_IJNSB_IJSD_NSC_ILi2048EEEEEENSB_IJS1C_NSC_ILi512EEEEEENSB_IJSY_NSC_ILi8192EEEEEEEEEEEEEvEENS15_INSA_20SM90_TMA_LOAD_IM2COLENS17_IS19_S1B_NSX_INSB_IJNSB_IJS1C_NSC_ILi2EEEEEES1G_S1I_EEENSB_IJS1L_S1N_NSB_IJSY_NSC_ILi4096EEEEEEEEEEEEEvEEEENS_8epilogue10collective6detail29Sm90TmaWarpSpecializedAdapterINS26_15DefaultEpilogueISN_NSB_IJlNSB_IJSD_lllEEESY_EEES2B_NS25_6thread17LinearCombinationISN_Li1EffLNS2C_9ScaleType4KindE0ELNS_15FloatRoundStyleE2ESN_EENS_4gemm15EpilogueDefaultEEEEEvvEEEEvNT_6ParamsE --------------------------
	.section	.nv.constant0._ZN7cutlass13device_kernelINS_4conv6kernel13ConvUniversalINS1_16ConvProblemShapeILNS1_8OperatorE2ELi3EEENS1_10collective14CollectiveConvINS1_46MainloopSm90TmaGmmaWarpSpecializedImplicitGemmILS5_2ELi9ELi3EN4cute5tupleIJNSA_1CILi1EEESD_SD_EEENS1_36KernelImplicitTmaWarpSpecializedSm90ELi1EEENSB_IJNSC_ILi256EEENSB_IJNSC_ILi128EEEEEENSB_IJNSC_ILi32EEEEEEEEENS_10bfloat16_tESN_NSA_8TiledMMAINSA_8MMA_AtomIJNSA_4SM904GMMA28MMA_64x128x16_F32BF16BF16_SSILNSR_5MajorE1ELST_1ELNSR_7ScaleInE1ELSU_1EEEEEENSA_6LayoutISE_NSB_IJNSC_ILi0EEESY_SY_EEEEENSB_IJNSA_10UnderscoreES11_S11_EEEEENS7_6detail26Sm90ImplicitGemmTileTraitsINSA_13SM90_TMA_LOADENSA_14ComposedLayoutINSA_7SwizzleILi3ELi4ELi3EEENSA_18smem_ptr_flag_bitsILi16EEENSX_INSB_IJNSB_IJNSC_ILi64EEENSC_ILi4EEEEEENSB_IJNSC_ILi8EEES1D_EEENSB_IJSD_NSC_ILi9EEEEEEEEENSB_IJNSB_IJSD_NSC_ILi2048EEEEEENSB_IJS1C_NSC_ILi512EEEEEENSB_IJSY_NSC_ILi8192EEEEEEEEEEEEEvEENS15_INSA_20SM90_TMA_LOAD_IM2COLENS17_IS19_S1B_NSX_INSB_IJNSB_IJS1C_NSC_ILi2EEEEEES1G_S1I_EEENSB_IJS1L_S1N_NSB_IJSY_NSC_ILi4096EEEEEEEEEEEEEvEEEENS_8epilogue10collective6detail29Sm90TmaWarpSpecializedAdapterINS26_15DefaultEpilogueISN_NSB_IJlNSB_IJSD_lllEEESY_EEES2B_NS25_6thread17LinearCombinationISN_Li1EffLNS2C_9ScaleType4KindE0ELNS_15FloatRoundStyleE2ESN_EENS_4gemm15EpilogueDefaultEEEEEvvEEEEvNT_6ParamsE,"a",@progbits
	.sectionflags	@""
	.align	4
.nv.constant0._ZN7cutlass13device_kernelINS_4conv6kernel13ConvUniversalINS1_16ConvProblemShapeILNS1_8OperatorE2ELi3EEENS1_10collective14CollectiveConvINS1_46MainloopSm90TmaGmmaWarpSpecializedImplicitGemmILS5_2ELi9ELi3EN4cute5tupleIJNSA_1CILi1EEESD_SD_EEENS1_36KernelImplicitTmaWarpSpecializedSm90ELi1EEENSB_IJNSC_ILi256EEENSB_IJNSC_ILi128EEEEEENSB_IJNSC_ILi32EEEEEEEEENS_10bfloat16_tESN_NSA_8TiledMMAINSA_8MMA_AtomIJNSA_4SM904GMMA28MMA_64x128x16_F32BF16BF16_SSILNSR_5MajorE1ELST_1ELNSR_7ScaleInE1ELSU_1EEEEEENSA_6LayoutISE_NSB_IJNSC_ILi0EEESY_SY_EEEEENSB_IJNSA_10UnderscoreES11_S11_EEEEENS7_6detail26Sm90ImplicitGemmTileTraitsINSA_13SM90_TMA_LOADENSA_14ComposedLayoutINSA_7SwizzleILi3ELi4ELi3EEENSA_18smem_ptr_flag_bitsILi16EEENSX_INSB_IJNSB_IJNSC_ILi64EEENSC_ILi4EEEEEENSB_IJNSC_ILi8EEES1D_EEENSB_IJSD_NSC_ILi9EEEEEEEEENSB_IJNSB_IJSD_NSC_ILi2048EEEEEENSB_IJS1C_NSC_ILi512EEEEEENSB_IJSY_NSC_ILi8192EEEEEEEEEEEEEvEENS15_INSA_20SM90_TMA_LOAD_IM2COLENS17_IS19_S1B_NSX_INSB_IJNSB_IJS1C_NSC_ILi2EEEEEES1G_S1I_EEENSB_IJS1L_S1N_NSB_IJSY_NSC_ILi4096EEEEEEEEEEEEEvEEEENS_8epilogue10collective6detail29Sm90TmaWarpSpecializedAdapterINS26_15DefaultEpilogueISN_NSB_IJlNSB_IJSD_lllEEESY_EEES2B_NS25_6thread17LinearCombinationISN_Li1EffLNS2C_9ScaleType4KindE0ELNS_15FloatRoundStyleE2ESN_EENS_4gemm15EpilogueDefaultEEEEEvvEEEEvNT_6ParamsE:
	.zero		1664


//--------------------- SYMBOLS --------------------------

	.type		.nv.reservedSmem.offset0,@object
	.size		.nv.reservedSmem.offset0,0x4
